	.target	sm_90a

	.elftype	@"ET_EXEC"


//--------------------- .note.nv.tkinfo           --------------------------
	.section	.note.nv.tkinfo,"",@"SHT_NOTE"
	.sectionflags	@"SHF_NOTE_NV_TKINFO"
	.tkinfo
        /*0018*/ 	.word	0x00000002
        /*0030*/ 	.string	""
        /*0030*/ 	.string	"ptxas"
        /*0030*/ 	.string	"Cuda compilation tools, release 13.0, V13.0.88"
        /*0030*/ 	.string	"Build cuda_13.0.r13.0/compiler.36424714_0"
        /*0030*/ 	.string	"-arch sm_90a -m 64 "



//--------------------- .note.nv.cuinfo           --------------------------
	.section	.note.nv.cuinfo,"",@"SHT_NOTE"
	.sectionflags	@"SHF_NOTE_NV_CUINFO"
        /*0018*/ 	.short	0x0002
        /*001a*/ 	.short	0x005a
        /*001c*/ 	.short	0x0082
	.zero		2


//--------------------- .nv.info                  --------------------------
	.section	.nv.info,"",@"SHT_CUDA_INFO"
	.align	4


	//----- nvinfo : EIATTR_REGCOUNT
	.align		4
        /*0000*/ 	.byte	0x04, 0x2f
        /*0002*/ 	.short	(.L_12 - .L_11)
	.align		4
.L_11:
        /*0004*/ 	.word	index@(_ZN7cutlass13device_kernelINS_4gemm6kernel13GemmUniversalIN4cute5tupleIJiiiiEEENS1_10collective13CollectiveMmaINS1_37MainloopSm90TmaGmmaWarpSpecializedFP8ILi3ENS5_IJNS4_1CILi2EEESB_NSA_ILi1EEEEEENS1_35KernelTmaWarpSpecializedCooperativeEEENS5_IJNSA_ILi128EEENSA_ILi64EEESH_EEENS_12float_e5m2_tENS5_IJlSC_lEEESJ_SK_NS4_8TiledMMAINS4_8MMA_AtomIJNS4_4SM904GMMA30MMA_64x64x32_F32E5M2E5M2_SS_TNILNSO_7ScaleInE1ELSQ_1EEEEEENS4_6LayoutINS5_IJSB_SC_SC_EEENS5_IJSC_NSA_ILi0EEESV_EEEEENS5_IJNS4_10UnderscoreESY_SY_EEEEENS4_23SM90_TMA_LOAD_MULTICASTENS4_14ComposedLayoutINS4_7SwizzleILi2ELi4ELi3EEENS4_18smem_ptr_flag_bitsILi8EEENST_INS5_IJNSA_ILi8EEESH_EEENS5_IJSH_SC_EEEEEEEvNS4_8identityES11_S1B_vS1C_EENS_8epilogue10collective6detail29Sm90TmaWarpSpecializedAdapterINS1F_15DefaultEpilogueISJ_SK_SK_NS1E_6thread17LinearCombinationISJ_Li1EffLNS1J_9ScaleType4KindE0ELNS_15FloatRoundStyleE2ESJ_EENS1_15EpilogueDefaultEEEEEvvEEEEvNT_6ParamsE)
        /*0008*/ 	.word	0x000000a8


	//----- nvinfo : EIATTR_FRAME_SIZE
	.align		4
.L_12:
        /*000c*/ 	.byte	0x04, 0x11
        /*000e*/ 	.short	(.L_14 - .L_13)
	.align		4
.L_13:
        /*0010*/ 	.word	index@(_ZN7cutlass13device_kernelINS_4gemm6kernel13GemmUniversalIN4cute5tupleIJiiiiEEENS1_10collective13CollectiveMmaINS1_37MainloopSm90TmaGmmaWarpSpecializedFP8ILi3ENS5_IJNS4_1CILi2EEESB_NSA_ILi1EEEEEENS1_35KernelTmaWarpSpecializedCooperativeEEENS5_IJNSA_ILi128EEENSA_ILi64EEESH_EEENS_12float_e5m2_tENS5_IJlSC_lEEESJ_SK_NS4_8TiledMMAINS4_8MMA_AtomIJNS4_4SM904GMMA30MMA_64x64x32_F32E5M2E5M2_SS_TNILNSO_7ScaleInE1ELSQ_1EEEEEENS4_6LayoutINS5_IJSB_SC_SC_EEENS5_IJSC_NSA_ILi0EEESV_EEEEENS5_IJNS4_10UnderscoreESY_SY_EEEEENS4_23SM90_TMA_LOAD_MULTICASTENS4_14ComposedLayoutINS4_7SwizzleILi2ELi4ELi3EEENS4_18smem_ptr_flag_bitsILi8EEENST_INS5_IJNSA_ILi8EEESH_EEENS5_IJSH_SC_EEEEEEEvNS4_8identityES11_S1B_vS1C_EENS_8epilogue10collective6detail29Sm90TmaWarpSpecializedAdapterINS1F_15DefaultEpilogueISJ_SK_SK_NS1E_6thread17LinearCombinationISJ_Li1EffLNS1J_9ScaleType4KindE0ELNS_15FloatRoundStyleE2ESJ_EENS1_15EpilogueDefaultEEEEEvvEEEEvNT_6ParamsE)
        /*0014*/ 	.word	0x00000000


	//----- nvinfo : EIATTR_MIN_STACK_SIZE
	.align		4
.L_14:
        /*0018*/ 	.byte	0x04, 0x12
        /*001a*/ 	.short	(.L_16 - .L_15)
	.align		4
.L_15:
        /*001c*/ 	.word	index@(_ZN7cutlass13device_kernelINS_4gemm6kernel13GemmUniversalIN4cute5tupleIJiiiiEEENS1_10collective13CollectiveMmaINS1_37MainloopSm90TmaGmmaWarpSpecializedFP8ILi3ENS5_IJNS4_1CILi2EEESB_NSA_ILi1EEEEEENS1_35KernelTmaWarpSpecializedCooperativeEEENS5_IJNSA_ILi128EEENSA_ILi64EEESH_EEENS_12float_e5m2_tENS5_IJlSC_lEEESJ_SK_NS4_8TiledMMAINS4_8MMA_AtomIJNS4_4SM904GMMA30MMA_64x64x32_F32E5M2E5M2_SS_TNILNSO_7ScaleInE1ELSQ_1EEEEEENS4_6LayoutINS5_IJSB_SC_SC_EEENS5_IJSC_NSA_ILi0EEESV_EEEEENS5_IJNS4_10UnderscoreESY_SY_EEEEENS4_23SM90_TMA_LOAD_MULTICASTENS4_14ComposedLayoutINS4_7SwizzleILi2ELi4ELi3EEENS4_18smem_ptr_flag_bitsILi8EEENST_INS5_IJNSA_ILi8EEESH_EEENS5_IJSH_SC_EEEEEEEvNS4_8identityES11_S1B_vS1C_EENS_8epilogue10collective6detail29Sm90TmaWarpSpecializedAdapterINS1F_15DefaultEpilogueISJ_SK_SK_NS1E_6thread17LinearCombinationISJ_Li1EffLNS1J_9ScaleType4KindE0ELNS_15FloatRoundStyleE2ESJ_EENS1_15EpilogueDefaultEEEEEvvEEEEvNT_6ParamsE)
        /*0020*/ 	.word	0x00000000
.L_16:


//--------------------- .nv.compat                --------------------------
	.section	.nv.compat,"",@"SHT_CUDA_COMPAT_INFO"
	.align	4
        /*0000*/ 	.byte	0x02, 0x09, 0x01, 0x00, 0x02, 0x02, 0x04, 0x00, 0x02, 0x05, 0x05, 0x00, 0x03, 0x07, 0x01, 0x01
        /*0010*/ 	.byte	0x02, 0x03, 0x01, 0x00, 0x02, 0x06, 0x01, 0x00, 0x04, 0x0b, 0x08, 0x00, 0x00, 0x00, 0x00, 0x00
        /*0020*/ 	.byte	0x00, 0x00, 0x00, 0x00


//--------------------- .nv.info._ZN7cutlass13device_kernelINS_4gemm6kernel13GemmUniversalIN4cute5tupleIJiiiiEEENS1_10collective13CollectiveMmaINS1_37MainloopSm90TmaGmmaWarpSpecializedFP8ILi3ENS5_IJNS4_1CILi2EEESB_NSA_ILi1EEEEEENS1_35KernelTmaWarpSpecializedCooperativeEEENS5_IJNSA_ILi128EEENSA_ILi64EEESH_EEENS_12float_e5m2_tENS5_IJlSC_lEEESJ_SK_NS4_8TiledMMAINS4_8MMA_AtomIJNS4_4SM904GMMA30MMA_64x64x32_F32E5M2E5M2_SS_TNILNSO_7ScaleInE1ELSQ_1EEEEEENS4_6LayoutINS5_IJSB_SC_SC_EEENS5_IJSC_NSA_ILi0EEESV_EEEEENS5_IJNS4_10UnderscoreESY_SY_EEEEENS4_23SM90_TMA_LOAD_MULTICASTENS4_14ComposedLayoutINS4_7SwizzleILi2ELi4ELi3EEENS4_18smem_ptr_flag_bitsILi8EEENST_INS5_IJNSA_ILi8EEESH_EEENS5_IJSH_SC_EEEEEEEvNS4_8identityES11_S1B_vS1C_EENS_8epilogue10collective6detail29Sm90TmaWarpSpecializedAdapterINS1F_15DefaultEpilogueISJ_SK_SK_NS1E_6thread17LinearCombinationISJ_Li1EffLNS1J_9ScaleType4KindE0ELNS_15FloatRoundStyleE2ESJ_EENS1_15EpilogueDefaultEEEEEvvEEEEvNT_6ParamsE --------------------------
	.section	.nv.info._ZN7cutlass13device_kernelINS_4gemm6kernel13GemmUniversalIN4cute5tupleIJiiiiEEENS1_10collective13CollectiveMmaINS1_37MainloopSm90TmaGmmaWarpSpecializedFP8ILi3ENS5_IJNS4_1CILi2EEESB_NSA_ILi1EEEEEENS1_35KernelTmaWarpSpecializedCooperativeEEENS5_IJNSA_ILi128EEENSA_ILi64EEESH_EEENS_12float_e5m2_tENS5_IJlSC_lEEESJ_SK_NS4_8TiledMMAINS4_8MMA_AtomIJNS4_4SM904GMMA30MMA_64x64x32_F32E5M2E5M2_SS_TNILNSO_7ScaleInE1ELSQ_1EEEEEENS4_6LayoutINS5_IJSB_SC_SC_EEENS5_IJSC_NSA_ILi0EEESV_EEEEENS5_IJNS4_10UnderscoreESY_SY_EEEEENS4_23SM90_TMA_LOAD_MULTICASTENS4_14ComposedLayoutINS4_7SwizzleILi2ELi4ELi3EEENS4_18smem_ptr_flag_bitsILi8EEENST_INS5_IJNSA_ILi8EEESH_EEENS5_IJSH_SC_EEEEEEEvNS4_8identityES11_S1B_vS1C_EENS_8epilogue10collective6detail29Sm90TmaWarpSpecializedAdapterINS1F_15DefaultEpilogueISJ_SK_SK_NS1E_6thread17LinearCombinationISJ_Li1EffLNS1J_9ScaleType4KindE0ELNS_15FloatRoundStyleE2ESJ_EENS1_15EpilogueDefaultEEEEEvvEEEEvNT_6ParamsE,"",@"SHT_CUDA_INFO"
	.sectionflags	@""
	.align	4


	//----- nvinfo : EIATTR_CUDA_API_VERSION
	.align		4
        /*0000*/ 	.byte	0x04, 0x37
        /*0002*/ 	.short	(.L_18 - .L_17)
.L_17:
        /*0004*/ 	.word	0x00000082


	//----- nvinfo : EIATTR_KPARAM_INFO
	.align		4
.L_18:
        /*0008*/ 	.byte	0x04, 0x17
        /*000a*/ 	.short	(.L_20 - .L_19)
.L_19:
        /*000c*/ 	.word	0x00000000
        /*0010*/ 	.short	0x0000
        /*0012*/ 	.short	0x0070
        /*0014*/ 	.byte	0x00, 0xf0, 0x01, 0x10


	//----- nvinfo : EIATTR_SPARSE_MMA_MASK
	.align		4
.L_20:
        /*0018*/ 	.byte	0x03, 0x50
        /*001a*/ 	.short	0x0000


	//----- nvinfo : EIATTR_MAXREG_COUNT
	.align		4
        /*001c*/ 	.byte	0x03, 0x1b
        /*001e*/ 	.short	0x00a8


	//----- nvinfo : EIATTR_NUM_BARRIERS
	.align		4
        /*0020*/ 	.byte	0x02, 0x4c
        /*0022*/ 	.byte	0x01
	.zero		1


	//----- nvinfo : EIATTR_MERCURY_ISA_VERSION
	.align		4
        /*0024*/ 	.byte	0x03, 0x5f
        /*0026*/ 	.short	0x0101


	//----- nvinfo : EIATTR_INT_WARP_WIDE_INSTR_OFFSETS
	.align		4
        /*0028*/ 	.byte	0x04, 0x31
        /*002a*/ 	.short	(.L_22 - .L_21)


	//   ....[0]....
.L_21:
        /*002c*/ 	.word	0x00000450


	//   ....[1]....
        /*0030*/ 	.word	0x00000580


	//   ....[2]....
        /*0034*/ 	.word	0x00000660


	//----- nvinfo : EIATTR_COOP_GROUP_MASK_REGIDS
	.align		4
.L_22:
        /*0038*/ 	.byte	0x04, 0x29
        /*003a*/ 	.short	(.L_24 - .L_23)


	//   ....[0]....
.L_23:
        /*003c*/ 	.word	0xffffffff


	//   ....[1]....
        /*0040*/ 	.word	0xffffffff


	//   ....[2]....
        /*0044*/ 	.word	0xffffffff


	//   ....[3]....
        /*0048*/ 	.word	0xffffffff


	//   ....[4]....
        /*004c*/ 	.word	0xffffffff


	//   ....[5]....
        /*0050*/ 	.word	0xffffffff


	//----- nvinfo : EIATTR_COOP_GROUP_INSTR_OFFSETS
	.align		4
.L_24:
        /*0054*/ 	.byte	0x04, 0x28
        /*0056*/ 	.short	(.L_26 - .L_25)


	//   ....[0]....
.L_25:
        /*0058*/ 	.word	0x00000060


	//   ....[1]....
        /*005c*/ 	.word	0x00000070


	//   ....[2]....
        /*0060*/ 	.word	0x00000130


	//   ....[3]....
        /*0064*/ 	.word	0x000002b0


	//   ....[4]....
        /*0068*/ 	.word	0x000007d0


	//   ....[5]....
        /*006c*/ 	.word	0x00001240


	//----- nvinfo : EIATTR_REG_RECONFIG
	.align		4
.L_26:
        /*0070*/ 	.byte	0x01, 0x54
	.zero		2


	//----- nvinfo : EIATTR_MBARRIER_INSTR_OFFSETS
	.align		4
        /*0074*/ 	.byte	0x04, 0x39
        /*0076*/ 	.short	(.L_28 - .L_27)


	//   ....[0]....
.L_27:
        /*0078*/ 	.word	0x00000230
        /*007c*/ 	.word	0x000000ff
        /*0080*/ 	.word	0x00000000
        /*0084*/ 	.short	0x0100
        /*0086*/ 	.byte	0x08
	.zero		1


	//   ....[1]....
        /*0088*/ 	.word	0x00000240
        /*008c*/ 	.word	0x000000ff
        /*0090*/ 	.word	0x00000018
        /*0094*/ 	.short	0x0100
        /*0096*/ 	.byte	0x08
	.zero		1


	//   ....[2]....
        /*0098*/ 	.word	0x00000250
        /*009c*/ 	.word	0x000000ff
        /*00a0*/ 	.word	0x00000008
        /*00a4*/ 	.short	0x0100
        /*00a6*/ 	.byte	0x08
	.zero		1


	//   ....[3]....
        /*00a8*/ 	.word	0x00000260
        /*00ac*/ 	.word	0x000000ff
        /*00b0*/ 	.word	0x00000020
        /*00b4*/ 	.short	0x0100
        /*00b6*/ 	.byte	0x08
	.zero		1


	//   ....[4]....
        /*00b8*/ 	.word	0x00000270
        /*00bc*/ 	.word	0x000000ff
        /*00c0*/ 	.word	0x00000010
        /*00c4*/ 	.short	0x0100
        /*00c6*/ 	.byte	0x08
	.zero		1


	//   ....[5]....
        /*00c8*/ 	.word	0x00000280
        /*00cc*/ 	.word	0x000000ff
        /*00d0*/ 	.word	0x00000028
        /*00d4*/ 	.short	0x0100
        /*00d6*/ 	.byte	0x08
	.zero		1


	//   ....[6]....
        /*00d8*/ 	.word	0x000006e0
        /*00dc*/ 	.word	0x000000ff
        /*00e0*/ 	.word	0x00000040
        /*00e4*/ 	.short	0x0100
        /*00e6*/ 	.byte	0x06
	.zero		1


	//   ....[7]....
        /*00e8*/ 	.word	0x00000770
        /*00ec*/ 	.word	0x000000ff
        /*00f0*/ 	.word	0x00000048
        /*00f4*/ 	.short	0x0100
        /*00f6*/ 	.byte	0x06
	.zero		1


	//   ....[8]....
        /*00f8*/ 	.word	0x00001580
        /*00fc*/ 	.word	0x000000ff
        /*0100*/ 	.word	0x00000000
        /*0104*/ 	.short	0x010a
        /*0106*/ 	.byte	0x06
	.zero		1


	//   ....[9]....
        /*0108*/ 	.word	0x000015c0
        /*010c*/ 	.word	0x000000ff
        /*0110*/ 	.word	0x00000000
        /*0114*/ 	.short	0x010a
        /*0116*/ 	.byte	0x06
	.zero		1


	//   ....[10]....
        /*0118*/ 	.word	0x00001c00
        /*011c*/ 	.word	0x000000ff
        /*0120*/ 	.word	0x00000000
        /*0124*/ 	.short	0x010a
        /*0126*/ 	.byte	0x0c
	.zero		1


	//   ....[11]....
        /*0128*/ 	.word	0x00001c40
        /*012c*/ 	.word	0x000000ff
        /*0130*/ 	.word	0x00000000
        /*0134*/ 	.short	0x010a
        /*0136*/ 	.byte	0x0c
	.zero		1


	//   ....[12]....
        /*0138*/ 	.word	0x00002070
        /*013c*/ 	.word	0x0000000a
        /*0140*/ 	.word	0x00000000
        /*0144*/ 	.short	0x0101
        /*0146*/ 	.byte	0x3f
	.zero		1


	//   ....[13]....
        /*0148*/ 	.word	0x00002510
        /*014c*/ 	.word	0x00000008
        /*0150*/ 	.word	0x00000000
        /*0154*/ 	.short	0x0101
        /*0156*/ 	.byte	0x3f
	.zero		1


	//   ....[14]....
        /*0158*/ 	.word	0x00005ea0
        /*015c*/ 	.word	0x00000014
        /*0160*/ 	.word	0x00000018
        /*0164*/ 	.short	0x010a
        /*0166*/ 	.byte	0x3f
	.zero		1


	//   ....[15]....
        /*0168*/ 	.word	0x00006240
        /*016c*/ 	.word	0x00000008
        /*0170*/ 	.word	0x00000048
        /*0174*/ 	.short	0x0101
        /*0176*/ 	.byte	0x3f
	.zero		1


	//   ....[16]....
        /*0178*/ 	.word	0x00006960
        /*017c*/ 	.word	0x00000004
        /*0180*/ 	.word	0x00000000
        /*0184*/ 	.short	0x010a
        /*0186*/ 	.byte	0x3f
	.zero		1


	//   ....[17]....
        /*0188*/ 	.word	0x000069e0
        /*018c*/ 	.word	0x00000006
        /*0190*/ 	.word	0x00000000
        /*0194*/ 	.short	0x010a
        /*0196*/ 	.byte	0x3f
	.zero		1


	//   ....[18]....
        /*0198*/ 	.word	0x00006a70
        /*019c*/ 	.word	0x00000003
        /*01a0*/ 	.word	0x00000000
        /*01a4*/ 	.short	0x010a
        /*01a6*/ 	.byte	0x3f
	.zero		1


	//   ....[19]....
        /*01a8*/ 	.word	0x00006ae0
        /*01ac*/ 	.word	0x00000009
        /*01b0*/ 	.word	0x00000000
        /*01b4*/ 	.short	0x010a
        /*01b6*/ 	.byte	0x3f
	.zero		1


	//   ....[20]....
        /*01b8*/ 	.word	0x00006b40
        /*01bc*/ 	.word	0x0000000b
        /*01c0*/ 	.word	0x00000000
        /*01c4*/ 	.short	0x010a
        /*01c6*/ 	.byte	0x3f
	.zero		1


	//   ....[21]....
        /*01c8*/ 	.word	0x00006c10
        /*01cc*/ 	.word	0x00000014
        /*01d0*/ 	.word	0x00000018
        /*01d4*/ 	.short	0x010a
        /*01d6*/ 	.byte	0x3f
	.zero		1


	//   ....[22]....
        /*01d8*/ 	.word	0x00006ce0
        /*01dc*/ 	.word	0x00000004
        /*01e0*/ 	.word	0x00000000
        /*01e4*/ 	.short	0x010a
        /*01e6*/ 	.byte	0x3f
	.zero		1


	//   ....[23]....
        /*01e8*/ 	.word	0x00006d30
        /*01ec*/ 	.word	0x00000006
        /*01f0*/ 	.word	0x00000000
        /*01f4*/ 	.short	0x010a
        /*01f6*/ 	.byte	0x3f
	.zero		1


	//----- nvinfo : EIATTR_NUM_MBARRIERS
	.align		4
.L_28:
        /*01f8*/ 	.byte	0x03, 0x38
        /*01fa*/ 	.short	0x0008


	//----- nvinfo : EIATTR_EXIT_INSTR_OFFSETS
	.align		4
        /*01fc*/ 	.byte	0x04, 0x1c
        /*01fe*/ 	.short	(.L_30 - .L_29)


	//   ....[0]....
.L_29:
        /*0200*/ 	.word	0x00000930


	//   ....[1]....
        /*0204*/ 	.word	0x00001110


	//   ....[2]....
        /*0208*/ 	.word	0x000054e0


	//   ....[3]....
        /*020c*/ 	.word	0x00005a40


	//   ....[4]....
        /*0210*/ 	.word	0x00006ac0


	//----- nvinfo : EIATTR_MAX_THREADS
	.align		4
.L_30:
        /*0214*/ 	.byte	0x04, 0x05
        /*0216*/ 	.short	(.L_32 - .L_31)
.L_31:
        /*0218*/ 	.word	0x00000180
        /*021c*/ 	.word	0x00000001
        /*0220*/ 	.word	0x00000001


	//----- nvinfo : EIATTR_CRS_STACK_SIZE
	.align		4
.L_32:
        /*0224*/ 	.byte	0x04, 0x1e
        /*0226*/ 	.short	(.L_34 - .L_33)
.L_33:
        /*0228*/ 	.word	0x00000000


	//----- nvinfo : EIATTR_CBANK_PARAM_SIZE
	.align		4
.L_34:
        /*022c*/ 	.byte	0x03, 0x19
        /*022e*/ 	.short	0x0470


	//----- nvinfo : EIATTR_PARAM_CBANK
	.align		4
        /*0230*/ 	.byte	0x04, 0x0a
        /*0232*/ 	.short	(.L_36 - .L_35)
	.align		4
.L_35:
        /*0234*/ 	.word	index@(.nv.constant0._ZN7cutlass13device_kernelINS_4gemm6kernel13GemmUniversalIN4cute5tupleIJiiiiEEENS1_10collective13CollectiveMmaINS1_37MainloopSm90TmaGmmaWarpSpecializedFP8ILi3ENS5_IJNS4_1CILi2EEESB_NSA_ILi1EEEEEENS1_35KernelTmaWarpSpecializedCooperativeEEENS5_IJNSA_ILi128EEENSA_ILi64EEESH_EEENS_12float_e5m2_tENS5_IJlSC_lEEESJ_SK_NS4_8TiledMMAINS4_8MMA_AtomIJNS4_4SM904GMMA30MMA_64x64x32_F32E5M2E5M2_SS_TNILNSO_7ScaleInE1ELSQ_1EEEEEENS4_6LayoutINS5_IJSB_SC_SC_EEENS5_IJSC_NSA_ILi0EEESV_EEEEENS5_IJNS4_10UnderscoreESY_SY_EEEEENS4_23SM90_TMA_LOAD_MULTICASTENS4_14ComposedLayoutINS4_7SwizzleILi2ELi4ELi3EEENS4_18smem_ptr_flag_bitsILi8EEENST_INS5_IJNSA_ILi8EEESH_EEENS5_IJSH_SC_EEEEEEEvNS4_8identityES11_S1B_vS1C_EENS_8epilogue10collective6detail29Sm90TmaWarpSpecializedAdapterINS1F_15DefaultEpilogueISJ_SK_SK_NS1E_6thread17LinearCombinationISJ_Li1EffLNS1J_9ScaleType4KindE0ELNS_15FloatRoundStyleE2ESJ_EENS1_15EpilogueDefaultEEEEEvvEEEEvNT_6ParamsE)
        /*0238*/ 	.short	0x0210
        /*023a*/ 	.short	0x0470


	//----- nvinfo : EIATTR_SW_WAR
	.align		4
.L_36:
        /*023c*/ 	.byte	0x04, 0x36
        /*023e*/ 	.short	(.L_38 - .L_37)
.L_37:
        /*0240*/ 	.word	0x00000008
.L_38:


//--------------------- .nv.callgraph             --------------------------
	.section	.nv.callgraph,"",@"SHT_CUDA_CALLGRAPH"
	.align	4
	.sectionentsize	8
	.align		4
        /*0000*/ 	.word	0x00000000
	.align		4
        /*0004*/ 	.word	0xffffffff
	.align		4
        /*0008*/ 	.word	0x00000000
	.align		4
        /*000c*/ 	.word	0xfffffffe
	.align		4
        /*0010*/ 	.word	0x00000000
	.align		4
        /*0014*/ 	.word	0xfffffffd
	.align		4
        /*0018*/ 	.word	0x00000000
	.align		4
        /*001c*/ 	.word	0xfffffffc


//--------------------- .nv.constant4             --------------------------
	.section	.nv.constant4,"a",@progbits
	.align	8
	.align		8
.nv.constant4:
        /*0000*/ 	.dword	_ZN39_INTERNAL_1476da79_4_k_cu_14697430_52014cuda3std3__45__cpo5beginE
	.align		8
        /*0008*/ 	.dword	_ZN39_INTERNAL_1476da79_4_k_cu_14697430_52014cuda3std3__45__cpo3endE
	.align		8
        /*0010*/ 	.dword	_ZN39_INTERNAL_1476da79_4_k_cu_14697430_52014cuda3std3__45__cpo6cbeginE
	.align		8
        /*0018*/ 	.dword	_ZN39_INTERNAL_1476da79_4_k_cu_14697430_52014cuda3std3__45__cpo4cendE
	.align		8
        /*0020*/ 	.dword	_ZN39_INTERNAL_1476da79_4_k_cu_14697430_52014cuda3std3__441_GLOBAL__N__1476da79_4_k_cu_14697430_52016ignoreE
	.align		8
        /*0028*/ 	.dword	_ZN39_INTERNAL_1476da79_4_k_cu_14697430_52014cuda3std3__419piecewise_constructE
	.align		8
        /*0030*/ 	.dword	_ZN39_INTERNAL_1476da79_4_k_cu_14697430_52014cuda3std3__48in_placeE
	.align		8
        /*0038*/ 	.dword	_ZN39_INTERNAL_1476da79_4_k_cu_14697430_52014cuda3std6ranges3__45__cpo4swapE
	.align		8
        /*0040*/ 	.dword	_ZN39_INTERNAL_1476da79_4_k_cu_14697430_52014cuda3std6ranges3__45__cpo9iter_moveE
	.align		8
        /*0048*/ 	.dword	_ZN39_INTERNAL_1476da79_4_k_cu_14697430_52014cute7productE
	.align		8
        /*0050*/ 	.dword	_ZN39_INTERNAL_1476da79_4_k_cu_14697430_52014cute1_E


//--------------------- .text._ZN7cutlass13device_kernelINS_4gemm6kernel13GemmUniversalIN4cute5tupleIJiiiiEEENS1_10collective13CollectiveMmaINS1_37MainloopSm90TmaGmmaWarpSpecializedFP8ILi3ENS5_IJNS4_1CILi2EEESB_NSA_ILi1EEEEEENS1_35KernelTmaWarpSpecializedCooperativeEEENS5_IJNSA_ILi128EEENSA_ILi64EEESH_EEENS_12float_e5m2_tENS5_IJlSC_lEEESJ_SK_NS4_8TiledMMAINS4_8MMA_AtomIJNS4_4SM904GMMA30MMA_64x64x32_F32E5M2E5M2_SS_TNILNSO_7ScaleInE1ELSQ_1EEEEEENS4_6LayoutINS5_IJSB_SC_SC_EEENS5_IJSC_NSA_ILi0EEESV_EEEEENS5_IJNS4_10UnderscoreESY_SY_EEEEENS4_23SM90_TMA_LOAD_MULTICASTENS4_14ComposedLayoutINS4_7SwizzleILi2ELi4ELi3EEENS4_18smem_ptr_flag_bitsILi8EEENST_INS5_IJNSA_ILi8EEESH_EEENS5_IJSH_SC_EEEEEEEvNS4_8identityES11_S1B_vS1C_EENS_8epilogue10collective6detail29Sm90TmaWarpSpecializedAdapterINS1F_15DefaultEpilogueISJ_SK_SK_NS1E_6thread17LinearCombinationISJ_Li1EffLNS1J_9ScaleType4KindE0ELNS_15FloatRoundStyleE2ESJ_EENS1_15EpilogueDefaultEEEEEvvEEEEvNT_6ParamsE --------------------------
	.section	.text._ZN7cutlass13device_kernelINS_4gemm6kernel13GemmUniversalIN4cute5tupleIJiiiiEEENS1_10collective13CollectiveMmaINS1_37MainloopSm90TmaGmmaWarpSpecializedFP8ILi3ENS5_IJNS4_1CILi2EEESB_NSA_ILi1EEEEEENS1_35KernelTmaWarpSpecializedCooperativeEEENS5_IJNSA_ILi128EEENSA_ILi64EEESH_EEENS_12float_e5m2_tENS5_IJlSC_lEEESJ_SK_NS4_8TiledMMAINS4_8MMA_AtomIJNS4_4SM904GMMA30MMA_64x64x32_F32E5M2E5M2_SS_TNILNSO_7ScaleInE1ELSQ_1EEEEEENS4_6LayoutINS5_IJSB_SC_SC_EEENS5_IJSC_NSA_ILi0EEESV_EEEEENS5_IJNS4_10UnderscoreESY_SY_EEEEENS4_23SM90_TMA_LOAD_MULTICASTENS4_14ComposedLayoutINS4_7SwizzleILi2ELi4ELi3EEENS4_18smem_ptr_flag_bitsILi8EEENST_INS5_IJNSA_ILi8EEESH_EEENS5_IJSH_SC_EEEEEEEvNS4_8identityES11_S1B_vS1C_EENS_8epilogue10collective6detail29Sm90TmaWarpSpecializedAdapterINS1F_15DefaultEpilogueISJ_SK_SK_NS1E_6thread17LinearCombinationISJ_Li1EffLNS1J_9ScaleType4KindE0ELNS_15FloatRoundStyleE2ESJ_EENS1_15EpilogueDefaultEEEEEvvEEEEvNT_6ParamsE,"ax",@progbits
	.align	128
.text._ZN7cutlass13device_kernelINS_4gemm6kernel13GemmUniversalIN4cute5tupleIJiiiiEEENS1_10collective13CollectiveMmaINS1_37MainloopSm90TmaGmmaWarpSpecializedFP8ILi3ENS5_IJNS4_1CILi2EEESB_NSA_ILi1EEEEEENS1_35KernelTmaWarpSpecializedCooperativeEEENS5_IJNSA_ILi128EEENSA_ILi64EEESH_EEENS_12float_e5m2_tENS5_IJlSC_lEEESJ_SK_NS4_8TiledMMAINS4_8MMA_AtomIJNS4_4SM904GMMA30MMA_64x64x32_F32E5M2E5M2_SS_TNILNSO_7ScaleInE1ELSQ_1EEEEEENS4_6LayoutINS5_IJSB_SC_SC_EEENS5_IJSC_NSA_ILi0EEESV_EEEEENS5_IJNS4_10UnderscoreESY_SY_EEEEENS4_23SM90_TMA_LOAD_MULTICASTENS4_14ComposedLayoutINS4_7SwizzleILi2ELi4ELi3EEENS4_18smem_ptr_flag_bitsILi8EEENST_INS5_IJNSA_ILi8EEESH_EEENS5_IJSH_SC_EEEEEEEvNS4_8identityES11_S1B_vS1C_EENS_8epilogue10collective6detail29Sm90TmaWarpSpecializedAdapterINS1F_15DefaultEpilogueISJ_SK_SK_NS1E_6thread17LinearCombinationISJ_Li1EffLNS1J_9ScaleType4KindE0ELNS_15FloatRoundStyleE2ESJ_EENS1_15EpilogueDefaultEEEEEvvEEEEvNT_6ParamsE:
        .type           _ZN7cutlass13device_kernelINS_4gemm6kernel13GemmUniversalIN4cute5tupleIJiiiiEEENS1_10collective13CollectiveMmaINS1_37MainloopSm90TmaGmmaWarpSpecializedFP8ILi3ENS5_IJNS4_1CILi2EEESB_NSA_ILi1EEEEEENS1_35KernelTmaWarpSpecializedCooperativeEEENS5_IJNSA_ILi128EEENSA_ILi64EEESH_EEENS_12float_e5m2_tENS5_IJlSC_lEEESJ_SK_NS4_8TiledMMAINS4_8MMA_AtomIJNS4_4SM904GMMA30MMA_64x64x32_F32E5M2E5M2_SS_TNILNSO_7ScaleInE1ELSQ_1EEEEEENS4_6LayoutINS5_IJSB_SC_SC_EEENS5_IJSC_NSA_ILi0EEESV_EEEEENS5_IJNS4_10UnderscoreESY_SY_EEEEENS4_23SM90_TMA_LOAD_MULTICASTENS4_14ComposedLayoutINS4_7SwizzleILi2ELi4ELi3EEENS4_18smem_ptr_flag_bitsILi8EEENST_INS5_IJNSA_ILi8EEESH_EEENS5_IJSH_SC_EEEEEEEvNS4_8identityES11_S1B_vS1C_EENS_8epilogue10collective6detail29Sm90TmaWarpSpecializedAdapterINS1F_15DefaultEpilogueISJ_SK_SK_NS1E_6thread17LinearCombinationISJ_Li1EffLNS1J_9ScaleType4KindE0ELNS_15FloatRoundStyleE2ESJ_EENS1_15EpilogueDefaultEEEEEvvEEEEvNT_6ParamsE,@function
        .size           _ZN7cutlass13device_kernelINS_4gemm6kernel13GemmUniversalIN4cute5tupleIJiiiiEEENS1_10collective13CollectiveMmaINS1_37MainloopSm90TmaGmmaWarpSpecializedFP8ILi3ENS5_IJNS4_1CILi2EEESB_NSA_ILi1EEEEEENS1_35KernelTmaWarpSpecializedCooperativeEEENS5_IJNSA_ILi128EEENSA_ILi64EEESH_EEENS_12float_e5m2_tENS5_IJlSC_lEEESJ_SK_NS4_8TiledMMAINS4_8MMA_AtomIJNS4_4SM904GMMA30MMA_64x64x32_F32E5M2E5M2_SS_TNILNSO_7ScaleInE1ELSQ_1EEEEEENS4_6LayoutINS5_IJSB_SC_SC_EEENS5_IJSC_NSA_ILi0EEESV_EEEEENS5_IJNS4_10UnderscoreESY_SY_EEEEENS4_23SM90_TMA_LOAD_MULTICASTENS4_14ComposedLayoutINS4_7SwizzleILi2ELi4ELi3EEENS4_18smem_ptr_flag_bitsILi8EEENST_INS5_IJNSA_ILi8EEESH_EEENS5_IJSH_SC_EEEEEEEvNS4_8identityES11_S1B_vS1C_EENS_8epilogue10collective6detail29Sm90TmaWarpSpecializedAdapterINS1F_15DefaultEpilogueISJ_SK_SK_NS1E_6thread17LinearCombinationISJ_Li1EffLNS1J_9ScaleType4KindE0ELNS_15FloatRoundStyleE2ESJ_EENS1_15EpilogueDefaultEEEEEvvEEEEvNT_6ParamsE,(.L_x_140 - _ZN7cutlass13device_kernelINS_4gemm6kernel13GemmUniversalIN4cute5tupleIJiiiiEEENS1_10collective13CollectiveMmaINS1_37MainloopSm90TmaGmmaWarpSpecializedFP8ILi3ENS5_IJNS4_1CILi2EEESB_NSA_ILi1EEEEEENS1_35KernelTmaWarpSpecializedCooperativeEEENS5_IJNSA_ILi128EEENSA_ILi64EEESH_EEENS_12float_e5m2_tENS5_IJlSC_lEEESJ_SK_NS4_8TiledMMAINS4_8MMA_AtomIJNS4_4SM904GMMA30MMA_64x64x32_F32E5M2E5M2_SS_TNILNSO_7ScaleInE1ELSQ_1EEEEEENS4_6LayoutINS5_IJSB_SC_SC_EEENS5_IJSC_NSA_ILi0EEESV_EEEEENS5_IJNS4_10UnderscoreESY_SY_EEEEENS4_23SM90_TMA_LOAD_MULTICASTENS4_14ComposedLayoutINS4_7SwizzleILi2ELi4ELi3EEENS4_18smem_ptr_flag_bitsILi8EEENST_INS5_IJNSA_ILi8EEESH_EEENS5_IJSH_SC_EEEEEEEvNS4_8identityES11_S1B_vS1C_EENS_8epilogue10collective6detail29Sm90TmaWarpSpecializedAdapterINS1F_15DefaultEpilogueISJ_SK_SK_NS1E_6thread17LinearCombinationISJ_Li1EffLNS1J_9ScaleType4KindE0ELNS_15FloatRoundStyleE2ESJ_EENS1_15EpilogueDefaultEEEEEvvEEEEvNT_6ParamsE)
        .other          _ZN7cutlass13device_kernelINS_4gemm6kernel13GemmUniversalIN4cute5tupleIJiiiiEEENS1_10collective13CollectiveMmaINS1_37MainloopSm90TmaGmmaWarpSpecializedFP8ILi3ENS5_IJNS4_1CILi2EEESB_NSA_ILi1EEEEEENS1_35KernelTmaWarpSpecializedCooperativeEEENS5_IJNSA_ILi128EEENSA_ILi64EEESH_EEENS_12float_e5m2_tENS5_IJlSC_lEEESJ_SK_NS4_8TiledMMAINS4_8MMA_AtomIJNS4_4SM904GMMA30MMA_64x64x32_F32E5M2E5M2_SS_TNILNSO_7ScaleInE1ELSQ_1EEEEEENS4_6LayoutINS5_IJSB_SC_SC_EEENS5_IJSC_NSA_ILi0EEESV_EEEEENS5_IJNS4_10UnderscoreESY_SY_EEEEENS4_23SM90_TMA_LOAD_MULTICASTENS4_14ComposedLayoutINS4_7SwizzleILi2ELi4ELi3EEENS4_18smem_ptr_flag_bitsILi8EEENST_INS5_IJNSA_ILi8EEESH_EEENS5_IJSH_SC_EEEEEEEvNS4_8identityES11_S1B_vS1C_EENS_8epilogue10collective6detail29Sm90TmaWarpSpecializedAdapterINS1F_15DefaultEpilogueISJ_SK_SK_NS1E_6thread17LinearCombinationISJ_Li1EffLNS1J_9ScaleType4KindE0ELNS_15FloatRoundStyleE2ESJ_EENS1_15EpilogueDefaultEEEEEvvEEEEvNT_6ParamsE,@"STO_CUDA_ENTRY STV_DEFAULT"
_ZN7cutlass13device_kernelINS_4gemm6kernel13GemmUniversalIN4cute5tupleIJiiiiEEENS1_10collective13CollectiveMmaINS1_37MainloopSm90TmaGmmaWarpSpecializedFP8ILi3ENS5_IJNS4_1CILi2EEESB_NSA_ILi1EEEEEENS1_35KernelTmaWarpSpecializedCooperativeEEENS5_IJNSA_ILi128EEENSA_ILi64EEESH_EEENS_12float_e5m2_tENS5_IJlSC_lEEESJ_SK_NS4_8TiledMMAINS4_8MMA_AtomIJNS4_4SM904GMMA30MMA_64x64x32_F32E5M2E5M2_SS_TNILNSO_7ScaleInE1ELSQ_1EEEEEENS4_6LayoutINS5_IJSB_SC_SC_EEENS5_IJSC_NSA_ILi0EEESV_EEEEENS5_IJNS4_10UnderscoreESY_SY_EEEEENS4_23SM90_TMA_LOAD_MULTICASTENS4_14ComposedLayoutINS4_7SwizzleILi2ELi4ELi3EEENS4_18smem_ptr_flag_bitsILi8EEENST_INS5_IJNSA_ILi8EEESH_EEENS5_IJSH_SC_EEEEEEEvNS4_8identityES11_S1B_vS1C_EENS_8epilogue10collective6detail29Sm90TmaWarpSpecializedAdapterINS1F_15DefaultEpilogueISJ_SK_SK_NS1E_6thread17LinearCombinationISJ_Li1EffLNS1J_9ScaleType4KindE0ELNS_15FloatRoundStyleE2ESJ_EENS1_15EpilogueDefaultEEEEEvvEEEEvNT_6ParamsE:
[----:B------:R-:W-:Y:S01]  /*0000*/  LDC R1, c[0x0][0x28] ;  /* 0x00000a00ff017b82 */ /* 0x000fe20000000800 */
[----:B------:R-:W0:Y:S01]  /*0010*/  S2R R0, SR_TID.X ;  /* 0x0000000000007919 */ /* 0x000e220000002100 */
[----:B------:R-:W-:Y:S01]  /*0020*/  ELECT P0, URZ, PT ;  /* 0x00000000003f782f */ /* 0x000fe20003800000 */
[----:B------:R-:W-:Y:S01]  /*0030*/  BSSY B0, `(.L_x_0) ;  /* 0x000000f000007945 */ /* 0x000fe20003800000 */
[--C-:B0-----:R-:W-:Y:S02]  /*0040*/  SHF.R.U32.HI R2, RZ, 0x5, R0.reuse ;  /* 0x00000005ff027819 */ /* 0x101fe40000011600 */
[----:B------:R-:W-:-:S03]  /*0050*/  SHF.R.U32.HI R3, RZ, 0x7, R0 ;  /* 0x00000007ff037819 */ /* 0x000fc60000011600 */
[----:B------:R-:W0:Y:S04]  /*0060*/  SHFL.IDX PT, R7, R2, RZ, 0x1f ;  /* 0x00001fff02077589 */ /* 0x000e2800000e0000 */
[----:B------:R1:W2:Y:S01]  /*0070*/  SHFL.IDX PT, R4, R3, RZ, 0x1f ;  /* 0x00001fff03047589 */ /* 0x0002a200000e0000 */
[----:B0-----:R-:W-:-:S13]  /*0080*/  ISETP.NE.OR P0, PT, R7, RZ, !P0 ;  /* 0x000000ff0700720c */ /* 0x001fda0004705670 */
[----:B-12---:R-:W-:Y:S05]  /*0090*/  @P0 BRA `(.L_x_1) ;  /* 0x0000000000200947 */ /* 0x006fea0003800000 */
[----:B------:R-:W-:Y:S02]  /*00a0*/  ULDC.64 UR4, c[0x0][0x198] ;  /* 0x0000660000047ab9 */ /* 0x000fe40000000a00 */
[----:B------:R-:W-:Y:S02]  /*00b0*/  UIADD3 UR6, UP0, UR4, 0xf0, URZ ;  /* 0x000000f004067890 */ /* 0x000fe4000ff1e03f */
[----:B------:R-:W-:Y:S02]  /*00c0*/  UIADD3 UR4, UP1, UR4, 0x1f0, URZ ;  /* 0x000001f004047890 */ /* 0x000fe4000ff3e03f */
[----:B------:R-:W-:Y:S02]  /*00d0*/  UIADD3.X UR7, URZ, UR5, URZ, UP0, !UPT ;  /* 0x000000053f077290 */ /* 0x000fe400087fe43f */
[----:B------:R-:W-:-:S07]  /*00e0*/  UIADD3.X UR5, URZ, UR5, URZ, UP1, !UPT ;  /* 0x000000053f057290 */ /* 0x000fce0008ffe43f */
[----:B------:R0:W-:Y:S02]  /*00f0*/  UTMACCTL.PF [UR6] ;  /* 0x00000000060079b9 */ /* 0x0001e40008040000 */
[----:B------:R0:W-:Y:S02]  /*0100*/  UTMACCTL.PF [UR4] ;  /* 0x00000000040079b9 */ /* 0x0001e40008040000 */
[----:B0-----:R-:W-:Y:S01]  /*0110*/  NOP ;  /* 0x0000000000007918 */ /* 0x001fe20000000000 */
.L_x_1:
[----:B------:R-:W-:Y:S05]  /*0120*/  BSYNC B0 ;  /* 0x0000000000007941 */ /* 0x000fea0003800000 */
.L_x_0:
[----:B------:R-:W0:Y:S02]  /*0130*/  SHFL.IDX PT, R3, R2, RZ, 0x1f ;  /* 0x00001fff02037589 */ /* 0x000e2400000e0000 */
[----:B0-----:R-:W-:-:S13]  /*0140*/  ISETP.NE.AND P0, PT, R3, RZ, PT ;  /* 0x000000ff0300720c */ /* 0x001fda0003f05270 */
[----:B------:R-:W-:Y:S05]  /*0150*/  @P0 BRA `(.L_x_2) ;  /* 0x0000000000500947 */ /* 0x000fea0003800000 */
[----:B------:R-:W0:Y:S01]  /*0160*/  S2UR UR8, SR_CgaCtaId ;  /* 0x00000000000879c3 */ /* 0x000e220000008800 */
[----:B------:R-:W-:Y:S01]  /*0170*/  UMOV UR4, 0x400 ;  /* 0x0000040000047882 */ /* 0x000fe20000000000 */
[----:B------:R-:W-:Y:S01]  /*0180*/  UMOV UR5, 0x1 ;  /* 0x0000000100057882 */ /* 0x000fe20000000000 */
[----:B------:R-:W-:Y:S01]  /*0190*/  UMOV UR6, 0x6 ;  /* 0x0000000600067882 */ /* 0x000fe20000000000 */
[----:B------:R-:W-:Y:S01]  /*01a0*/  ELECT P0, URZ, PT ;  /* 0x00000000003f782f */ /* 0x000fe20003800000 */
[----:B------:R-:W-:-:S04]  /*01b0*/  UIADD3 UR6, -UR6, 0x100000, URZ ;  /* 0x0010000006067890 */ /* 0x000fc8000fffe13f */
[----:B------:R-:W-:Y:S02]  /*01c0*/  USHF.L.U32 UR7, UR6, 0xb, URZ ;  /* 0x0000000b06077899 */ /* 0x000fe4000800063f */
[----:B------:R-:W-:Y:S02]  /*01d0*/  USHF.L.U32 UR6, UR6, 0x1, URZ ;  /* 0x0000000106067899 */ /* 0x000fe4000800063f */
[----:B0-----:R-:W-:Y:S02]  /*01e0*/  ULEA UR8, UR8, UR4, 0x18 ;  /* 0x0000000408087291 */ /* 0x001fe4000f8ec03f */
[----:B------:R-:W-:-:S04]  /*01f0*/  UIADD3 UR4, -UR5, 0x100000, URZ ;  /* 0x0010000005047890 */ /* 0x000fc8000fffe13f */
[----:B------:R-:W-:Y:S02]  /*0200*/  USHF.L.U32 UR5, UR4, 0xb, URZ ;  /* 0x0000000b04057899 */ /* 0x000fe4000800063f */
[----:B------:R-:W-:Y:S01]  /*0210*/  USHF.L.U32 UR4, UR4, 0x1, URZ ;  /* 0x0000000104047899 */ /* 0x000fe2000800063f */
[----:B------:R-:W0:Y:S11]  /*0220*/  FENCE.VIEW.ASYNC.S ;  /* 0x00000000000073c6 */ /* 0x000e360000000000 */
[----:B0-----:R0:W1:Y:S01]  /*0230*/  SYNCS.EXCH.64 URZ, [UR8], UR4 ;  /* 0x00000004083f75b2 */ /* 0x0010620008000100 */
[----:B------:R0:W2:Y:S01]  /*0240*/  SYNCS.EXCH.64 URZ, [UR8+0x18], UR6 ;  /* 0x00001806083f75b2 */ /* 0x0000a20008000100 */
[----:B------:R0:W3:Y:S01]  /*0250*/  SYNCS.EXCH.64 URZ, [UR8+0x8], UR4 ;  /* 0x00000804083f75b2 */ /* 0x0000e20008000100 */
[----:B------:R0:W4:Y:S01]  /*0260*/  SYNCS.EXCH.64 URZ, [UR8+0x20], UR6 ;  /* 0x00002006083f75b2 */ /* 0x0001220008000100 */
[----:B------:R0:W0:Y:S01]  /*0270*/  SYNCS.EXCH.64 URZ, [UR8+0x10], UR4 ;  /* 0x00001004083f75b2 */ /* 0x0000220008000100 */
[----:B------:R0:W0:Y:S01]  /*0280*/  SYNCS.EXCH.64 URZ, [UR8+0x28], UR6 ;  /* 0x00002806083f75b2 */ /* 0x0000220008000100 */
[----:B------:R-:W-:Y:S01]  /*0290*/  NOP ;  /* 0x0000000000007918 */ /* 0x000fe20000000000 */
.L_x_2:
[----:B------:R-:W-:Y:S01]  /*02a0*/  SHF.R.S32.HI R5, RZ, 0x1f, R0 ;  /* 0x0000001fff057819 */ /* 0x000fe20000011400 */
[----:B------:R-:W5:Y:S01]  /*02b0*/  SHFL.IDX PT, R2, R2, RZ, 0x1f ;  /* 0x00001fff02027589 */ /* 0x000f6200000e0000 */
[----:B0-----:R-:W0:Y:S01]  /*02c0*/  S2UR UR8, SR_CTAID.X ;  /* 0x00000000000879c3 */ /* 0x001e220000002500 */
[----:B------:R-:W-:Y:S02]  /*02d0*/  ELECT P0, URZ, PT ;  /* 0x00000000003f782f */ /* 0x000fe40003800000 */
[----:B------:R-:W-:Y:S01]  /*02e0*/  LEA.HI R5, R5, R0, RZ, 0x7 ;  /* 0x0000000005057211 */ /* 0x000fe200078f38ff */
[----:B------:R-:W1:Y:S01]  /*02f0*/  S2R R8, SR_CTAID.Y ;  /* 0x0000000000087919 */ /* 0x000e620000002600 */
[----:B------:R-:W-:Y:S01]  /*0300*/  ULDC UR4, c[0x0][0x150] ;  /* 0x0000540000047ab9 */ /* 0x000fe20000000800 */
[----:B------:R-:W-:Y:S01]  /*0310*/  VIADD R16, R4, 0xffffffff ;  /* 0xffffffff04107836 */ /* 0x000fe20000000000 */
[----:B------:R-:W-:Y:S01]  /*0320*/  LOP3.LUT R5, R5, 0xffffff80, RZ, 0xc0, !PT ;  /* 0xffffff8005057812 */ /* 0x000fe200078ec0ff */
[----:B------:R-:W-:Y:S01]  /*0330*/  NOP ;  /* 0x0000000000007918 */ /* 0x000fe20000000000 */
[----:B------:R-:W2:Y:S01]  /*0340*/  LDC R12, c[0x0][0x144] ;  /* 0x00005100ff0c7b82 */ /* 0x000ea20000000800 */
[----:B------:R-:W-:Y:S01]  /*0350*/  NOP ;  /* 0x0000000000007918 */ /* 0x000fe20000000000 */
[----:B------:R-:W-:Y:S01]  /*0360*/  ISETP.GE.U32.AND P6, PT, R16, 0x2, PT ;  /* 0x000000021000780c */ /* 0x000fe20003fc6070 */
[----:B------:R-:W-:Y:S01]  /*0370*/  IMAD.IADD R5, R0, 0x1, -R5 ;  /* 0x0000000100057824 */ /* 0x000fe200078e0a05 */
[----:B------:R-:W-:-:S04]  /*0380*/  ISETP.NE.AND P3, PT, R4, RZ, PT ;  /* 0x000000ff0400720c */ /* 0x000fc80003f65270 */
[----:B------:R-:W-:Y:S01]  /*0390*/  SHF.R.S32.HI R6, RZ, 0x1f, R5 ;  /* 0x0000001fff067819 */ /* 0x000fe20000011405 */
[----:B------:R-:W3:Y:S03]  /*03a0*/  LDC R14, c[0x0][0x140] ;  /* 0x00005000ff0e7b82 */ /* 0x000ee60000000800 */
[----:B------:R-:W-:Y:S02]  /*03b0*/  LEA.HI R6, R6, R5, RZ, 0x3 ;  /* 0x0000000506067211 */ /* 0x000fe400078f18ff */
[----:B-----5:R-:W-:Y:S02]  /*03c0*/  ISETP.NE.OR P0, PT, R2, RZ, !P0 ;  /* 0x000000ff0200720c */ /* 0x020fe40004705670 */
[--C-:B------:R-:W-:Y:S02]  /*03d0*/  SHF.R.S32.HI R2, RZ, 0x3, R6.reuse ;  /* 0x00000003ff027819 */ /* 0x100fe40000011406 */
[----:B------:R-:W-:-:S02]  /*03e0*/  SHF.R.S32.HI R11, RZ, 0x1f, R6 ;  /* 0x0000001fff0b7819 */ /* 0x000fc40000011406 */
[----:B------:R-:W-:Y:S02]  /*03f0*/  SHF.R.S32.HI R6, RZ, 0x1f, R3 ;  /* 0x0000001fff067819 */ /* 0x000fe40000011403 */
[----:B0-----:R-:W-:Y:S02]  /*0400*/  I2FP.F32.U32 R10, UR8 ;  /* 0x00000008000a7c45 */ /* 0x001fe40008201000 */
[----:B------:R-:W-:Y:S02]  /*0410*/  LEA.HI R11, R11, R2, RZ, 0x2 ;  /* 0x000000020b0b7211 */ /* 0x000fe400078f10ff */
[----:B------:R-:W-:Y:S01]  /*0420*/  LEA.HI R6, R6, R3, RZ, 0x2 ;  /* 0x0000000306067211 */ /* 0x000fe200078f10ff */
[----:B------:R-:W-:Y:S01]  /*0430*/  FMUL R10, R10, UR4 ;  /* 0x000000040a0a7c20 */ /* 0x000fe20008400000 */
[----:B------:R-:W-:Y:S01]  /*0440*/  LOP3.LUT R11, R11, 0xfffffffc, RZ, 0xc0, !PT ;  /* 0xfffffffc0b0b7812 */ /* 0x000fe200078ec0ff */
[----:B------:R-:W-:Y:S01]  /*0450*/  VOTEU.ALL UP0, P0 ;  /* 0x00000000003f7886 */ /* 0x000fe20000000000 */
[----:B------:R-:W-:Y:S01]  /*0460*/  LOP3.LUT R6, R6, 0x3ffffffc, RZ, 0xc0, !PT ;  /* 0x3ffffffc06067812 */ /* 0x000fe200078ec0ff */
[----:B------:R-:W-:Y:S01]  /*0470*/  ULDC UR4, c[0x0][0x154] ;  /* 0x0000550000047ab9 */ /* 0x000fe20000000800 */
[----:B-1----:R-:W-:Y:S01]  /*0480*/  I2FP.F32.U32 R13, R8 ;  /* 0x00000008000d7245 */ /* 0x002fe20000201000 */
[----:B------:R-:W0:Y:S01]  /*0490*/  F2I.U32.TRUNC.NTZ R10, R10 ;  /* 0x0000000a000a7305 */ /* 0x000e22000020f000 */
[----:B------:R-:W-:Y:S01]  /*04a0*/  IMAD.IADD R11, R2, 0x1, -R11 ;  /* 0x00000001020b7824 */ /* 0x000fe200078e0a0b */
[----:B------:R-:W1:Y:S01]  /*04b0*/  @!UP0 S2UR UR7, SR_CgaCtaId ;  /* 0x00000000000789c3 */ /* 0x000e620000008800 */
[----:B------:R-:W-:-:S02]  /*04c0*/  IMAD.IADD R6, R3, 0x1, -R6 ;  /* 0x0000000103067824 */ /* 0x000fc400078e0a06 */
[----:B------:R-:W-:Y:S01]  /*04d0*/  FMUL R13, R13, UR4 ;  /* 0x000000040d0d7c20 */ /* 0x000fe20008400000 */
[----:B------:R-:W-:Y:S01]  /*04e0*/  UMOV UR4, 0x20 ;  /* 0x0000002000047882 */ /* 0x000fe20000000000 */
[----:B------:R-:W-:Y:S01]  /*04f0*/  @!UP0 UMOV UR6, 0x400 ;  /* 0x0000040000068882 */ /* 0x000fe20000000000 */
[----:B------:R-:W-:Y:S01]  /*0500*/  IMAD R6, R6, 0x4, R11 ;  /* 0x0000000406067824 */ /* 0x000fe200078e020b */
[----:B------:R-:W-:-:S04]  /*0510*/  @!UP0 UIADD3 UR4, -UR4, 0x100000, URZ ;  /* 0x0010000004048890 */ /* 0x000fc8000fffe13f */
[----:B------:R-:W-:Y:S02]  /*0520*/  @!UP0 USHF.L.U32 UR5, UR4, 0xb, URZ ;  /* 0x0000000b04058899 */ /* 0x000fe4000800063f */
[----:B------:R-:W-:Y:S01]  /*0530*/  @!UP0 USHF.L.U32 UR4, UR4, 0x1, URZ ;  /* 0x0000000104048899 */ /* 0x000fe2000800063f */
[----:B---3--:R-:W-:Y:S01]  /*0540*/  ISETP.EQ.U32.AND P2, PT, R14, 0x1, PT ;  /* 0x000000010e00780c */ /* 0x008fe20003f42070 */
[----:B------:R-:W3:Y:S01]  /*0550*/  LDC R11, c[0x0][0x148] ;  /* 0x00005200ff0b7b82 */ /* 0x000ee20000000800 */
[----:B------:R-:W5:Y:S01]  /*0560*/  F2I.U32.TRUNC.NTZ R13, R13 ;  /* 0x0000000d000d7305 */ /* 0x000f62000020f000 */
[----:B------:R-:W-:Y:S01]  /*0570*/  LEA.HI R2, R6, R6, RZ, 0x1 ;  /* 0x0000000606027211 */ /* 0x000fe200078f08ff */
[----:B------:R-:W-:Y:S01]  /*0580*/  VOTEU.ALL UP1, P0 ;  /* 0x00000000003f7886 */ /* 0x000fe20000020000 */
[----:B0-----:R-:W-:Y:S02]  /*0590*/  IMAD.MOV R15, RZ, RZ, -R10 ;  /* 0x000000ffff0f7224 */ /* 0x001fe400078e0a0a */
[----:B------:R-:W-:-:S02]  /*05a0*/  LOP3.LUT R3, R2, 0xfffffffe, RZ, 0xc0, !PT ;  /* 0xfffffffe02037812 */ /* 0x000fc400078ec0ff */
[----:B------:R-:W-:Y:S01]  /*05b0*/  SHF.R.S32.HI R2, RZ, 0x1f, R7 ;  /* 0x0000001fff027819 */ /* 0x000fe20000011407 */
[----:B--2---:R-:W-:Y:S02]  /*05c0*/  IMAD R10, R12, R15, UR8 ;  /* 0x000000080c0a7e24 */ /* 0x004fe4000f8e020f */
[----:B------:R-:W-:Y:S01]  /*05d0*/  IMAD.IADD R3, R6, 0x1, -R3 ;  /* 0x0000000106037824 */ /* 0x000fe200078e0a03 */
[----:B------:R-:W-:-:S04]  /*05e0*/  LEA.HI R2, R2, R7, RZ, 0x2 ;  /* 0x0000000702027211 */ /* 0x000fc800078f10ff */
[----:B------:R-:W-:Y:S01]  /*05f0*/  ISETP.NE.AND P4, PT, R3, R10, PT ;  /* 0x0000000a0300720c */ /* 0x000fe20003f85270 */
[----:B------:R-:W-:Y:S01]  /*0600*/  IMAD.SHL.U32 R3, R6, 0x4, RZ ;  /* 0x0000000406037824 */ /* 0x000fe200078e00ff */
[----:B------:R-:W-:Y:S01]  /*0610*/  LOP3.LUT R2, R2, 0xfffffffc, RZ, 0xc0, !PT ;  /* 0xfffffffc02027812 */ /* 0x000fe200078ec0ff */
[----:B-----5:R-:W-:Y:S01]  /*0620*/  IMAD.MOV R20, RZ, RZ, -R13 ;  /* 0x000000ffff147224 */ /* 0x020fe200078e0a0d */
[----:B-1----:R-:W-:Y:S02]  /*0630*/  @!UP0 ULEA UR6, UR7, UR6, 0x18 ;  /* 0x0000000607068291 */ /* 0x002fe4000f8ec03f */
[----:B------:R-:W-:Y:S01]  /*0640*/  LOP3.LUT R3, R6, 0xc, R3, 0x78, !PT ;  /* 0x0000000c06037812 */ /* 0x000fe200078e7803 */
[----:B------:R-:W-:Y:S01]  /*0650*/  IMAD.IADD R7, R7, 0x1, -R2 ;  /* 0x0000000107077824 */ /* 0x000fe200078e0a02 */
[----:B------:R-:W-:Y:S01]  /*0660*/  VOTEU.ALL UP0, P0 ;  /* 0x00000000003f7886 */ /* 0x000fe20000000000 */
[----:B---3--:R-:W-:Y:S01]  /*0670*/  IMAD R13, R11, R20, R8 ;  /* 0x000000140b0d7224 */ /* 0x008fe200078e0208 */
[----:B------:R-:W-:Y:S01]  /*0680*/  LOP3.LUT P0, RZ, R5, 0x7, RZ, 0xc0, !PT ;  /* 0x0000000705ff7812 */ /* 0x000fe2000780c0ff */
[----:B------:R-:W-:Y:S01]  /*0690*/  IMAD.MOV.U32 R6, RZ, RZ, 0x1 ;  /* 0x00000001ff067424 */ /* 0x000fe200078e00ff */
[----:B------:R-:W-:-:S02]  /*06a0*/  ISETP.NE.AND P1, PT, R7, 0x3, PT ;  /* 0x000000030700780c */ /* 0x000fc40003f25270 */
[----:B------:R-:W-:Y:S02]  /*06b0*/  @P4 LEA.HI R2, R3, R3, RZ, 0x1 ;  /* 0x0000000303024211 */ /* 0x000fe400078f08ff */
[----:B------:R-:W-:Y:S01]  /*06c0*/  ISETP.EQ.OR P1, PT, R7, RZ, !P1 ;  /* 0x000000ff0700720c */ /* 0x000fe20004f22670 */
[----:B------:R-:W0:Y:S02]  /*06d0*/  FENCE.VIEW.ASYNC.S ;  /* 0x00000000000073c6 */ /* 0x000e240000000000 */
[----:B0-----:R0:W1:Y:S01]  /*06e0*/  @!UP0 SYNCS.EXCH.64 URZ, [UR6+0x40], UR4 ;  /* 0x00004004063f85b2 */ /* 0x0010620008000100 */
[----:B------:R-:W-:Y:S02]  /*06f0*/  @P4 SHF.R.S32.HI R2, RZ, 0x1, R2 ;  /* 0x00000001ff024819 */ /* 0x000fe40000011402 */
[----:B------:R-:W-:Y:S02]  /*0700*/  ISETP.LT.U32.AND P0, PT, R3, 0x4, !P0 ;  /* 0x000000040300780c */ /* 0x000fe40004701070 */
[----:B------:R-:W-:-:S02]  /*0710*/  @P4 ISETP.NE.AND P5, PT, R2, R13, PT ;  /* 0x0000000d0200420c */ /* 0x000fc40003fa5270 */
[----:B------:R-:W-:Y:S02]  /*0720*/  ISETP.EQ.AND P1, PT, R4, RZ, P1 ;  /* 0x000000ff0400720c */ /* 0x000fe40000f22270 */
[----:B------:R-:W-:Y:S02]  /*0730*/  SEL R5, RZ, 0x1, !P0 ;  /* 0x00000001ff057807 */ /* 0x000fe40004000000 */
[----:B------:R-:W-:Y:S02]  /*0740*/  @P4 SEL R6, RZ, 0x1, P5 ;  /* 0x00000001ff064807 */ /* 0x000fe40002800000 */
[----:B------:R-:W-:Y:S02]  /*0750*/  SEL R2, RZ, 0x1, !P1 ;  /* 0x00000001ff027807 */ /* 0x000fe40004800000 */
[----:B------:R-:W-:Y:S01]  /*0760*/  LOP3.LUT R6, R6, R5, RZ, 0xc0, !PT ;  /* 0x0000000506067212 */ /* 0x000fe200078ec0ff */
[----:B------:R0:W2:Y:S01]  /*0770*/  @!UP1 SYNCS.EXCH.64 URZ, [UR6+0x48], UR4 ;  /* 0x00004804063f95b2 */ /* 0x0000a20008000100 */
[----:B------:R-:W-:Y:S01]  /*0780*/  SEL R2, R2, 0x2, P6 ;  /* 0x0000000202027807 */ /* 0x000fe20003000000 */
[----:B------:R-:W-:Y:S01]  /*0790*/  NOP ;  /* 0x0000000000007918 */ /* 0x000fe20000000000 */
[----:B------:R-:W-:Y:S05]  /*07a0*/  @!P2 BRA `(.L_x_3) ;  /* 0x000000000008a947 */ /* 0x000fea0003800000 */
[----:B-12-4-:R-:W-:Y:S01]  /*07b0*/  UCGABAR_ARV ;  /* 0x00000000000079c7 */ /* 0x016fe20008000000 */
[----:B------:R-:W-:Y:S05]  /*07c0*/  BRA `(.L_x_4) ;  /* 0x0000000000047947 */ /* 0x000fea0003800000 */
.L_x_3:
[----:B-12-4-:R-:W-:Y:S01]  /*07d0*/  NOP ;  /* 0x0000000000007918 */ /* 0x016fe20000000000 */
.L_x_4:
[----:B------:R-:W1:Y:S01]  /*07e0*/  LDC R4, c[0x0][0x65c] ;  /* 0x00019700ff047b82 */ /* 0x000e620000000800 */
[----:B------:R-:W-:Y:S01]  /*07f0*/  IMAD.MOV.U32 R5, RZ, RZ, RZ ;  /* 0x000000ffff057224 */ /* 0x000fe200078e00ff */
[----:B-1----:R-:W-:Y:S01]  /*0800*/  ISETP.NE.AND P4, PT, R4, 0x1, PT ;  /* 0x000000010400780c */ /* 0x002fe20003f85270 */
[----:B------:R-:W-:-:S12]  /*0810*/  IMAD.U32 R4, RZ, RZ, UR8 ;  /* 0x00000008ff047e24 */ /* 0x000fd8000f8e00ff */
[----:B------:R-:W1:Y:S01]  /*0820*/  @P4 LDC R15, c[0x0][0x10] ;  /* 0x00000400ff0f4b82 */ /* 0x000e620000000800 */
[----:B------:R-:W-:Y:S02]  /*0830*/  @P4 IMAD.MOV.U32 R9, RZ, RZ, RZ ;  /* 0x000000ffff094224 */ /* 0x000fe400078e00ff */
[----:B------:R-:W-:-:S05]  /*0840*/  @P4 IMAD.MOV.U32 R17, RZ, RZ, RZ ;  /* 0x000000ffff114224 */ /* 0x000fca00078e00ff */
[----:B------:R-:W2:Y:S01]  /*0850*/  @!P4 LDC R13, c[0x0][0xc] ;  /* 0x00000300ff0dcb82 */ /* 0x000ea20000000800 */
[----:B-1----:R-:W-:-:S04]  /*0860*/  @P4 IMAD.WIDE.U32 R14, R15, UR8, R8 ;  /* 0x000000080f0e4c25 */ /* 0x002fc8000f8e0008 */
[----:B--2---:R-:W-:-:S04]  /*0870*/  @!P4 IMAD.WIDE.U32 R12, R8, R13, R4 ;  /* 0x0000000d080cc225 */ /* 0x004fc800078e0004 */
[----:B------:R-:W-:Y:S02]  /*0880*/  @P4 IMAD.MOV.U32 R4, RZ, RZ, R14 ;  /* 0x000000ffff044224 */ /* 0x000fe400078e000e */
[----:B------:R-:W-:Y:S02]  /*0890*/  @P4 IMAD.IADD R5, R15, 0x1, R17 ;  /* 0x000000010f054824 */ /* 0x000fe400078e0211 */
[----:B------:R-:W-:Y:S02]  /*08a0*/  @!P4 IMAD.MOV.U32 R4, RZ, RZ, R12 ;  /* 0x000000ffff04c224 */ /* 0x000fe400078e000c */
[----:B------:R-:W-:Y:S01]  /*08b0*/  @!P4 IMAD.MOV.U32 R5, RZ, RZ, R13 ;  /* 0x000000ffff05c224 */ /* 0x000fe200078e000d */
[----:B------:R-:W-:Y:S06]  /*08c0*/  @!P2 BRA `(.L_x_5) ;  /* 0x00000000000ca947 */ /* 0x000fec0003800000 */
[----:B------:R-:W-:Y:S01]  /*08d0*/  UCGABAR_WAIT ;  /* 0x0000000000007dc7 */ /* 0x000fe20008000000 */
[----:B------:R-:W-:Y:S01]  /*08e0*/  CCTL.IVALL ;  /* 0x00000000ff00798f */ /* 0x000fe20002000000 */
[----:B------:R-:W-:Y:S05]  /*08f0*/  BRA `(.L_x_6) ;  /* 0x0000000000047947 */ /* 0x000fea0003800000 */
.L_x_5:
[----:B------:R-:W-:Y:S06]  /*0900*/  BAR.SYNC.DEFER_BLOCKING 0x0 ;  /* 0x0000000000007b1d */ /* 0x000fec0000010000 */
.L_x_6:
[----:B------:R-:W-:Y:S05]  /*0910*/  @!P3 BRA `(.L_x_7) ;  /* 0x0000004800f4b947 */ /* 0x000fea0003800000 */
[----:B------:R-:W-:-:S13]  /*0920*/  ISETP.GT.U32.AND P0, PT, R16, 0x1, PT ;  /* 0x000000011000780c */ /* 0x000fda0003f04070 */
[----:B0-----:R-:W-:Y:S05]  /*0930*/  @P0 EXIT ;  /* 0x000000000000094d */ /* 0x001fea0003800000 */
[----:B------:R-:W-:Y:S01]  /*0940*/  ULDC.64 UR4, c[0x0][0x650] ;  /* 0x0001940000047ab9 */ /* 0x000fe20000000a00 */
[----:B------:R-:W-:Y:S01]  /*0950*/  PRMT R14, RZ, 0x7610, R14 ;  /* 0x00007610ff0e7816 */ /* 0x000fe2000000000e */
[----:B------:R-:W-:Y:S01]  /*0960*/  IMAD.MOV.U32 R71, RZ, RZ, -0x1 ;  /* 0xffffffffff477424 */ /* 0x000fe200078e00ff */
[----:B------:R-:W-:Y:S01]  /*0970*/  ISETP.GE.U32.AND P0, PT, R4, UR4, PT ;  /* 0x0000000404007c0c */ /* 0x000fe2000bf06070 */
[----:B------:R-:W-:Y:S02]  /*0980*/  IMAD.MOV.U32 R15, RZ, RZ, -0x1 ;  /* 0xffffffffff0f7424 */ /* 0x000fe400078e00ff */
[----:B------:R-:W-:Y:S01]  /*0990*/  IMAD.MOV.U32 R73, RZ, RZ, -0x1 ;  /* 0xffffffffff497424 */ /* 0x000fe200078e00ff */
[----:B------:R-:W-:-:S13]  /*09a0*/  ISETP.GE.U32.AND.EX P0, PT, R5, UR5, PT, P0 ;  /* 0x0000000505007c0c */ /* 0x000fda000bf06100 */
[----:B------:R-:W-:Y:S05]  /*09b0*/  @P0 BRA `(.L_x_8) ;  /* 0x0000000400240947 */ /* 0x000fea0003800000 */
[----:B------:R-:W0:Y:S01]  /*09c0*/  LDC.64 R22, c[0x0][0x628] ;  /* 0x00018a00ff167b82 */ /* 0x000e220000000a00 */
[----:B------:R-:W-:Y:S02]  /*09d0*/  IMAD.MOV.U32 R12, RZ, RZ, R4 ;  /* 0x000000ffff0c7224 */ /* 0x000fe400078e0004 */
[----:B------:R-:W-:-:S05]  /*09e0*/  IMAD.MOV.U32 R13, RZ, RZ, R5 ;  /* 0x000000ffff0d7224 */ /* 0x000fca00078e0005 */
[----:B------:R-:W1:Y:S08]  /*09f0*/  LDC R18, c[0x0][0x630] ;  /* 0x00018c00ff127b82 */ /* 0x000e700000000800 */
[----:B------:R-:W2:Y:S01]  /*0a00*/  LDC.64 R24, c[0x0][0x620] ;  /* 0x00018800ff187b82 */ /* 0x000ea20000000a00 */
[----:B0-----:R-:W-:-:S04]  /*0a10*/  ISETP.NE.U32.AND P0, PT, R22, RZ, PT ;  /* 0x000000ff1600720c */ /* 0x001fc80003f05070 */
[----:B------:R-:W-:-:S13]  /*0a20*/  ISETP.NE.AND.EX P0, PT, R23, RZ, PT, P0 ;  /* 0x000000ff1700720c */ /* 0x000fda0003f05300 */
[----:B-12---:R-:W-:Y:S05]  /*0a30*/  @!P0 BRA `(.L_x_9) ;  /* 0x0000000000288947 */ /* 0x006fea0003800000 */
[----:B------:R-:W0:Y:S02]  /*0a40*/  LDC R7, c[0x0][0x634] ;  /* 0x00018d00ff077b82 */ /* 0x000e240000000800 */
[----:B0-----:R-:W-:-:S05]  /*0a50*/  IADD3 R7, P0, R4, R7, RZ ;  /* 0x0000000704077210 */ /* 0x001fca0007f1e0ff */
[----:B------:R-:W-:-:S04]  /*0a60*/  IMAD.X R19, RZ, RZ, R5, P0 ;  /* 0x000000ffff137224 */ /* 0x000fc800000e0605 */
[----:B------:R-:W-:-:S04]  /*0a70*/  IMAD.WIDE.U32 R12, R19, R22, RZ ;  /* 0x00000016130c7225 */ /* 0x000fc800078e00ff */
[----:B------:R-:W-:-:S04]  /*0a80*/  IMAD.WIDE.U32 R14, P0, R7, R23, R12 ;  /* 0x00000017070e7225 */ /* 0x000fc8000780000c */
[----:B------:R-:W-:-:S04]  /*0a90*/  IMAD.WIDE.U32 R12, R7, R22, RZ ;  /* 0x00000016070c7225 */ /* 0x000fc800078e00ff */
[----:B------:R-:W-:Y:S01]  /*0aa0*/  IMAD.X R17, RZ, RZ, RZ, P0 ;  /* 0x000000ffff117224 */ /* 0x000fe200000e06ff */
[----:B------:R-:W-:Y:S01]  /*0ab0*/  IADD3 RZ, P0, R13, R14, RZ ;  /* 0x0000000e0dff7210 */ /* 0x000fe20007f1e0ff */
[----:B------:R-:W-:-:S04]  /*0ac0*/  IMAD.MOV.U32 R16, RZ, RZ, R15 ;  /* 0x000000ffff107224 */ /* 0x000fc800078e000f */
[----:B------:R-:W-:-:S08]  /*0ad0*/  IMAD.WIDE.U32.X R12, R19, R23, R16, P0 ;  /* 0x00000017130c7225 */ /* 0x000fd000000e0410 */
.L_x_9:
[----:B------:R-:W0:Y:S01]  /*0ae0*/  LDC.64 R28, c[0x0][0x640] ;  /* 0x00019000ff1c7b82 */ /* 0x000e220000000a00 */
[--C-:B------:R-:W-:Y:S01]  /*0af0*/  SHF.R.U64 R73, R12, R18, R13.reuse ;  /* 0x000000120c497219 */ /* 0x100fe2000000120d */
[----:B------:R-:W-:Y:S01]  /*0b00*/  IMAD R27, R11, R20, R8 ;  /* 0x000000140b1b7224 */ /* 0x000fe200078e0208 */
[----:B------:R-:W-:Y:S01]  /*0b10*/  SHF.R.U32.HI R7, RZ, R18, R13 ;  /* 0x00000012ff077219 */ /* 0x000fe2000001160d */
[----:B------:R-:W-:Y:S01]  /*0b20*/  IMAD.MOV.U32 R23, RZ, RZ, 0x1 ;  /* 0x00000001ff177424 */ /* 0x000fe200078e00ff */
[----:B------:R-:W-:-:S03]  /*0b30*/  IADD3 R9, P0, RZ, -R73, RZ ;  /* 0x80000049ff097210 */ /* 0x000fc60007f1e0ff */
[----:B------:R-:W1:Y:S02]  /*0b40*/  LDC R22, c[0x0][0x618] ;  /* 0x00018600ff167b82 */ /* 0x000e640000000800 */
[----:B------:R-:W-:Y:S02]  /*0b50*/  IMAD.X R7, RZ, RZ, ~R7, P0 ;  /* 0x000000ffff077224 */ /* 0x000fe400000e0e07 */
[----:B------:R-:W-:-:S04]  /*0b60*/  IMAD.WIDE.U32 R12, R9, R24, R4 ;  /* 0x00000018090c7225 */ /* 0x000fc800078e0004 */
[----:B------:R-:W2:Y:S01]  /*0b70*/  LDC R18, c[0x0][0x608] ;  /* 0x00018200ff127b82 */ /* 0x000ea20000000800 */
[----:B------:R-:W-:Y:S02]  /*0b80*/  IMAD R14, R7, R24, RZ ;  /* 0x00000018070e7224 */ /* 0x000fe400078e02ff */
[----:B------:R-:W-:Y:S02]  /*0b90*/  IMAD.MOV.U32 R7, RZ, RZ, -0x1 ;  /* 0xffffffffff077424 */ /* 0x000fe400078e00ff */
[----:B------:R-:W-:-:S03]  /*0ba0*/  IMAD R9, R9, R25, R14 ;  /* 0x0000001909097224 */ /* 0x000fc600078e020e */
[----:B------:R-:W3:Y:S01]  /*0bb0*/  LDC R26, c[0x0][0x658] ;  /* 0x00019600ff1a7b82 */ /* 0x000ee20000000800 */
[----:B------:R-:W-:Y:S01]  /*0bc0*/  IMAD.IADD R9, R13, 0x1, R9 ;  /* 0x000000010d097824 */ /* 0x000fe200078e0209 */
[----:B0-----:R-:W-:-:S04]  /*0bd0*/  ISETP.NE.U32.AND P0, PT, R28, RZ, PT ;  /* 0x000000ff1c00720c */ /* 0x001fc80003f05070 */
[----:B------:R-:W-:Y:S02]  /*0be0*/  ISETP.NE.AND.EX P0, PT, R29, RZ, PT, P0 ;  /* 0x000000ff1d00720c */ /* 0x000fe40003f05300 */
[----:B------:R-:W0:Y:S01]  /*0bf0*/  LDC R24, c[0x0][0x600] ;  /* 0x00018000ff187b82 */ /* 0x000e220000000800 */
[-CC-:B-1----:R-:W-:Y:S02]  /*0c00*/  SHF.R.U64 R16, R12, R22.reuse, R9.reuse ;  /* 0x000000160c107219 */ /* 0x182fe40000001209 */
[----:B------:R-:W-:-:S05]  /*0c10*/  SHF.R.U32.HI R9, RZ, R22, R9 ;  /* 0x00000016ff097219 */ /* 0x000fca0000011609 */
[----:B------:R-:W1:Y:S01]  /*0c20*/  LDC R19, c[0x0][0x648] ;  /* 0x00019200ff137b82 */ /* 0x000e620000000800 */
[-CC-:B--2---:R-:W-:Y:S02]  /*0c30*/  SHF.R.U64 R22, R16, R18.reuse, R9.reuse ;  /* 0x0000001210167219 */ /* 0x184fe40000001209 */
[----:B------:R-:W-:-:S05]  /*0c40*/  SHF.R.U32.HI R9, RZ, R18, R9 ;  /* 0x00000012ff097219 */ /* 0x000fca0000011609 */
[----:B------:R-:W2:Y:S01]  /*0c50*/  LDC R21, c[0x0][0x638] ;  /* 0x00018e00ff157b82 */ /* 0x000ea20000000800 */
[-CC-:B---3--:R-:W-:Y:S02]  /*0c60*/  SHF.R.U64 R18, R22, R26.reuse, R9.reuse ;  /* 0x0000001a16127219 */ /* 0x188fe40000001209 */
[-C--:B------:R-:W-:Y:S02]  /*0c70*/  SHF.L.U32 R7, R7, R26.reuse, RZ ;  /* 0x0000001a07077219 */ /* 0x080fe400000006ff */
[----:B------:R-:W-:Y:S01]  /*0c80*/  SHF.R.U32.HI R9, RZ, R26, R9 ;  /* 0x0000001aff097219 */ /* 0x000fe20000011609 */
[----:B------:R-:W-:Y:S01]  /*0c90*/  IMAD.MOV.U32 R8, RZ, RZ, R18 ;  /* 0x000000ffff087224 */ /* 0x000fe200078e0012 */
[----:B------:R-:W-:Y:S01]  /*0ca0*/  LOP3.LUT R11, RZ, R7, RZ, 0x33, !PT ;  /* 0x00000007ff0b7212 */ /* 0x000fe200078e33ff */
[----:B------:R-:W3:Y:S01]  /*0cb0*/  LDC R25, c[0x0][0x610] ;  /* 0x00018400ff197b82 */ /* 0x000ee20000000800 */
[----:B------:R-:W-:Y:S05]  /*0cc0*/  @!P0 BRA `(.L_x_10) ;  /* 0x0000000000288947 */ /* 0x000fea0003800000 */
[----:B------:R-:W4:Y:S02]  /*0cd0*/  LDC R7, c[0x0][0x64c] ;  /* 0x00019300ff077b82 */ /* 0x000f240000000800 */
[----:B----4-:R-:W-:-:S05]  /*0ce0*/  IADD3 R7, P0, R18, R7, RZ ;  /* 0x0000000712077210 */ /* 0x010fca0007f1e0ff */
        /* <DEDUP_REMOVED lines=8> */
.L_x_10:
[----:B-1----:R-:W-:Y:S01]  /*0d70*/  SHF.R.U64 R9, R8, R19, R9 ;  /* 0x0000001308097219 */ /* 0x002fe20000001209 */
[----:B------:R-:W-:Y:S01]  /*0d80*/  IMAD.MOV.U32 R14, RZ, RZ, 0x1 ;  /* 0x00000001ff0e7424 */ /* 0x000fe200078e00ff */
[----:B------:R-:W-:Y:S01]  /*0d90*/  LOP3.LUT R8, R22, R11, RZ, 0xc0, !PT ;  /* 0x0000000b16087212 */ /* 0x000fe200078ec0ff */
[----:B0-----:R-:W-:Y:S01]  /*0da0*/  VIADD R11, R24, 0xffffffff ;  /* 0xffffffff180b7836 */ /* 0x001fe20000000000 */
[----:B------:R-:W-:Y:S01]  /*0db0*/  SHF.L.U32 R7, R23, R26, RZ ;  /* 0x0000001a17077219 */ /* 0x000fe200000006ff */
[----:B------:R-:W-:Y:S01]  /*0dc0*/  IMAD.MOV R12, RZ, RZ, -R9 ;  /* 0x000000ffff0c7224 */ /* 0x000fe200078e0a09 */
[----:B------:R-:W-:Y:S02]  /*0dd0*/  SEL R10, R10, R27, !P4 ;  /* 0x0000001b0a0a7207 */ /* 0x000fe40006000000 */
[----:B------:R-:W-:Y:S01]  /*0de0*/  LOP3.LUT R11, R16, R11, RZ, 0xc0, !PT ;  /* 0x0000000b100b7212 */ /* 0x000fe200078ec0ff */
[----:B------:R-:W-:Y:S02]  /*0df0*/  IMAD R9, R7, R9, R8 ;  /* 0x0000000907097224 */ /* 0x000fe400078e0208 */
[----:B--2---:R-:W-:-:S02]  /*0e00*/  IMAD R7, R12, R21, R18 ;  /* 0x000000150c077224 */ /* 0x004fc400078e0212 */
[----:B---3--:R-:W-:Y:S02]  /*0e10*/  IMAD R10, R9, R25, R10 ;  /* 0x00000019090a7224 */ /* 0x008fe400078e020a */
[----:B------:R-:W-:-:S05]  /*0e20*/  IMAD R7, R7, R24, R11 ;  /* 0x0000001807077224 */ /* 0x000fca00078e020b */
[----:B------:R-:W-:Y:S02]  /*0e30*/  SEL R15, R7, R10, !P4 ;  /* 0x0000000a070f7207 */ /* 0x000fe40006000000 */
[----:B------:R-:W-:-:S07]  /*0e40*/  SEL R71, R10, R7, !P4 ;  /* 0x000000070a477207 */ /* 0x000fce0006000000 */
.L_x_8:
[----:B------:R-:W-:-:S08]  /*0e50*/  NOP ;  /* 0x0000000000007918 */ /* 0x000fd00000000000 */
[----:B------:R-:W0:Y:S02]  /*0e60*/  USETMAXREG.TRY_ALLOC.CTAPOOL UP0, 0xe8 ;  /* 0x000000e8000079c8 */ /* 0x000e240008000600 */
[----:B0-----:R-:W-:-:S13]  /*0e70*/  PLOP3.LUT P0, PT, PT, PT, UP0, 0x80, 0x0 ;  /* 0x000000000000781c */ /* 0x001fda0003f0f008 */
[----:B------:R-:W-:Y:S05]  /*0e80*/  @!P0 BRA `(.L_x_8) ;  /* 0xfffffffc00f08947 */ /* 0x000fea000383ffff */
[----:B------:R-:W-:Y:S01]  /*0e90*/  ULDC.64 UR4, c[0x0][0x598] ;  /* 0x0001660000047ab9 */ /* 0x000fe20000000a00 */
[----:B------:R-:W-:Y:S01]  /*0ea0*/  ULDC.64 UR16, c[0x0][0x208] ;  /* 0x0000820000107ab9 */ /* 0x000fe20000000a00 */
[----:B------:R-:W-:-:S04]  /*0eb0*/  ISETP.NE.U32.AND P0, PT, RZ, UR4, PT ;  /* 0x00000004ff007c0c */ /* 0x000fc8000bf05070 */
[----:B------:R-:W-:-:S13]  /*0ec0*/  ISETP.NE.AND.EX P0, PT, RZ, UR5, PT, P0 ;  /* 0x00000005ff007c0c */ /* 0x000fda000bf05300 */
[----:B------:R-:W-:Y:S05]  /*0ed0*/  @!P0 BRA `(.L_x_11) ;  /* 0x00000000001c8947 */ /* 0x000fea0003800000 */
[----:B------:R-:W0:Y:S02]  /*0ee0*/  LDC.64 R8, c[0x0][0x598] ;  /* 0x00016600ff087b82 */ /* 0x000e240000000a00 */
[----:B0-----:R-:W2:Y:S02]  /*0ef0*/  LDG.E.64 R8, desc[UR16][R8.64] ;  /* 0x0000001008087981 */ /* 0x001ea4000c1e1b00 */
[----:B--2---:R-:W-:-:S04]  /*0f00*/  ISETP.NE.U32.AND P0, PT, R8, RZ, PT ;  /* 0x000000ff0800720c */ /* 0x004fc80003f05070 */
[----:B------:R-:W-:-:S13]  /*0f10*/  ISETP.NE.AND.EX P0, PT, R9, RZ, PT, P0 ;  /* 0x000000ff0900720c */ /* 0x000fda0003f05300 */
[----:B------:R-:W-:Y:S05]  /*0f20*/  @!P0 BRA `(.L_x_11) ;  /* 0x0000000000088947 */ /* 0x000fea0003800000 */
[----:B------:R0:W5:Y:S01]  /*0f30*/  LD.E R7, desc[UR16][R8.64] ;  /* 0x0000001008077980 */ /* 0x000162000c101900 */
[----:B------:R-:W-:Y:S05]  /*0f40*/  BRA `(.L_x_12) ;  /* 0x0000000000207947 */ /* 0x000fea0003800000 */
.L_x_11:
[----:B------:R-:W-:Y:S02]  /*0f50*/  ULDC.64 UR4, c[0x0][0x588] ;  /* 0x0001620000047ab9 */ /* 0x000fe40000000a00 */
[----:B------:R-:W-:-:S04]  /*0f60*/  ISETP.NE.U32.AND P0, PT, RZ, UR4, PT ;  /* 0x00000004ff007c0c */ /* 0x000fc8000bf05070 */
[----:B------:R-:W-:-:S13]  /*0f70*/  ISETP.NE.AND.EX P0, PT, RZ, UR5, PT, P0 ;  /* 0x00000005ff007c0c */ /* 0x000fda000bf05300 */
[----:B------:R-:W-:Y:S05]  /*0f80*/  @!P0 BRA `(.L_x_13) ;  /* 0x00000000000c8947 */ /* 0x000fea0003800000 */
[----:B------:R-:W0:Y:S02]  /*0f90*/  LDC.64 R8, c[0x0][0x588] ;  /* 0x00016200ff087b82 */ /* 0x000e240000000a00 */
[----:B0-----:R1:W5:Y:S01]  /*0fa0*/  LDG.E R7, desc[UR16][R8.64] ;  /* 0x0000001008077981 */ /* 0x001362000c1e1900 */
[----:B------:R-:W-:Y:S05]  /*0fb0*/  BRA `(.L_x_12) ;  /* 0x0000000000047947 */ /* 0x000fea0003800000 */
.L_x_13:
[----:B------:R-:W2:Y:S02]  /*0fc0*/  LDC R7, c[0x0][0x580] ;  /* 0x00016000ff077b82 */ /* 0x000ea40000000800 */
.L_x_12:
[----:B------:R-:W-:Y:S02]  /*0fd0*/  ULDC.64 UR4, c[0x0][0x5a0] ;  /* 0x0001680000047ab9 */ /* 0x000fe40000000a00 */
[----:B------:R-:W-:-:S04]  /*0fe0*/  ISETP.NE.U32.AND P0, PT, RZ, UR4, PT ;  /* 0x00000004ff007c0c */ /* 0x000fc8000bf05070 */
[----:B------:R-:W-:-:S13]  /*0ff0*/  ISETP.NE.AND.EX P0, PT, RZ, UR5, PT, P0 ;  /* 0x00000005ff007c0c */ /* 0x000fda000bf05300 */
[----:B------:R-:W-:Y:S05]  /*1000*/  @!P0 BRA `(.L_x_14) ;  /* 0x00000000001c8947 */ /* 0x000fea0003800000 */
[----:B01----:R-:W0:Y:S02]  /*1010*/  LDC.64 R8, c[0x0][0x5a0] ;  /* 0x00016800ff087b82 */ /* 0x003e240000000a00 */
[----:B0-----:R-:W3:Y:S02]  /*1020*/  LDG.E.64 R8, desc[UR16][R8.64] ;  /* 0x0000001008087981 */ /* 0x001ee4000c1e1b00 */
[----:B---3--:R-:W-:-:S04]  /*1030*/  ISETP.NE.U32.AND P0, PT, R8, RZ, PT ;  /* 0x000000ff0800720c */ /* 0x008fc80003f05070 */
[----:B------:R-:W-:-:S13]  /*1040*/  ISETP.NE.AND.EX P0, PT, R9, RZ, PT, P0 ;  /* 0x000000ff0900720c */ /* 0x000fda0003f05300 */
[----:B------:R-:W-:Y:S05]  /*1050*/  @!P0 BRA `(.L_x_14) ;  /* 0x0000000000088947 */ /* 0x000fea0003800000 */
[----:B------:R0:W5:Y:S01]  /*1060*/  LD.E R12, desc[UR16][R8.64] ;  /* 0x00000010080c7980 */ /* 0x000162000c101900 */
[----:B------:R-:W-:Y:S05]  /*1070*/  BRA `(.L_x_15) ;  /* 0x0000000000207947 */ /* 0x000fea0003800000 */
.L_x_14:
[----:B------:R-:W-:Y:S02]  /*1080*/  ULDC.64 UR4, c[0x0][0x590] ;  /* 0x0001640000047ab9 */ /* 0x000fe40000000a00 */
[----:B------:R-:W-:-:S04]  /*1090*/  ISETP.NE.U32.AND P0, PT, RZ, UR4, PT ;  /* 0x00000004ff007c0c */ /* 0x000fc8000bf05070 */
[----:B------:R-:W-:-:S13]  /*10a0*/  ISETP.NE.AND.EX P0, PT, RZ, UR5, PT, P0 ;  /* 0x00000005ff007c0c */ /* 0x000fda000bf05300 */
[----:B------:R-:W-:Y:S05]  /*10b0*/  @!P0 BRA `(.L_x_16) ;  /* 0x00000000000c8947 */ /* 0x000fea0003800000 */
[----:B------:R-:W3:Y:S02]  /*10c0*/  LDC.64 R12, c[0x0][0x590] ;  /* 0x00016400ff0c7b82 */ /* 0x000ee40000000a00 */
[----:B---3--:R3:W5:Y:S01]  /*10d0*/  LDG.E R12, desc[UR16][R12.64] ;  /* 0x000000100c0c7981 */ /* 0x008762000c1e1900 */
[----:B------:R-:W-:Y:S05]  /*10e0*/  BRA `(.L_x_15) ;  /* 0x0000000000047947 */ /* 0x000fea0003800000 */
.L_x_16:
[----:B------:R-:W4:Y:S02]  /*10f0*/  LDC R12, c[0x0][0x584] ;  /* 0x00016100ff0c7b82 */ /* 0x000f240000000800 */
.L_x_15:
[----:B------:R-:W-:-:S13]  /*1100*/  LOP3.LUT P0, RZ, R14, 0xff, RZ, 0xc0, !PT ;  /* 0x000000ff0eff7812 */ /* 0x000fda000780c0ff */
[----:B------:R-:W-:Y:S05]  /*1110*/  @!P0 EXIT ;  /* 0x000000000000894d */ /* 0x000fea0003800000 */
[----:B------:R-:W-:Y:S01]  /*1120*/  ULDC UR4, c[0x0][0x28c] ;  /* 0x0000a30000047ab9 */ /* 0x000fe20000000800 */
[----:B------:R-:W-:Y:S01]  /*1130*/  LOP3.LUT R81, R2, 0x1, RZ, 0xfc, !PT ;  /* 0x0000000102517812 */ /* 0x000fe200078efcff */
[----:B------:R-:W-:-:S04]  /*1140*/  UIADD3 UR4, UR4, 0x3f, URZ ;  /* 0x0000003f04047890 */ /* 0x000fc8000fffe03f */
[----:B------:R-:W-:-:S04]  /*1150*/  USHF.R.S32.HI UR5, URZ, 0x1f, UR4 ;  /* 0x0000001f3f057899 */ /* 0x000fc80008011404 */
[----:B------:R-:W-:-:S03]  /*1160*/  ULEA.HI UR5, UR5, UR4, URZ, 0x6 ;  /* 0x0000000405057291 */ /* 0x000fc6000f8f303f */
[----:B------:R-:W-:Y:S01]  /*1170*/  UMOV UR4, URZ ;  /* 0x0000003f00047c82 */ /* 0x000fe20008000000 */
[----:B------:R-:W-:-:S03]  /*1180*/  USHF.R.S32.HI UR9, URZ, 0x6, UR5 ;  /* 0x000000063f097899 */ /* 0x000fc60008011405 */
[----:B------:R-:W-:-:S09]  /*1190*/  UMOV UR5, URZ ;  /* 0x0000003f00057c82 */ /* 0x000fd20008000000 */
.L_x_107:
[----:B01----:R-:W-:Y:S01]  /*11a0*/  LOP3.LUT R8, R0, 0x80, RZ, 0xc0, !PT ;  /* 0x0000008000087812 */ /* 0x003fe200078ec0ff */
[----:B------:R-:W0:Y:S01]  /*11b0*/  S2UR UR13, SR_CgaCtaId ;  /* 0x00000000000d79c3 */ /* 0x000e220000008800 */
[----:B------:R-:W-:Y:S01]  /*11c0*/  UMOV UR12, 0x400 ;  /* 0x00000400000c7882 */ /* 0x000fe20000000000 */
[----:B------:R-:W-:Y:S01]  /*11d0*/  UMOV UR6, URZ ;  /* 0x0000003f00067c82 */ /* 0x000fe20008000000 */
[----:B------:R-:W-:Y:S01]  /*11e0*/  SHF.R.U32.HI R8, RZ, 0x7, R8 ;  /* 0x00000007ff087819 */ /* 0x000fe20000011608 */
[----:B------:R-:W-:Y:S01]  /*11f0*/  UMOV UR7, URZ ;  /* 0x0000003f00077c82 */ /* 0x000fe20008000000 */
[----:B------:R-:W-:Y:S01]  /*1200*/  UMOV UR18, UR5 ;  /* 0x0000000500127c82 */ /* 0x000fe20008000000 */
[----:B------:R-:W-:Y:S01]  /*1210*/  CS2R R16, SRZ ;  /* 0x0000000000107805 */ /* 0x000fe2000001ff00 */
[----:B---3--:R-:W-:Y:S01]  /*1220*/  IMAD.MOV.U32 R13, RZ, RZ, RZ ;  /* 0x000000ffff0d7224 */ /* 0x008fe200078e00ff */
[----:B------:R-:W1:Y:S01]  /*1230*/  LDC R9, c[0x0][0x28c] ;  /* 0x0000a300ff097b82 */ /* 0x000e620000000800 */
[----:B------:R-:W3:Y:S01]  /*1240*/  SHFL.IDX PT, R8, R8, RZ, 0x1f ;  /* 0x00001fff08087589 */ /* 0x000ee200000e0000 */
[----:B------:R-:W-:-:S02]  /*1250*/  CS2R R18, SRZ ;  /* 0x0000000000127805 */ /* 0x000fc4000001ff00 */
[----:B------:R-:W-:Y:S02]  /*1260*/  CS2R R20, SRZ ;  /* 0x0000000000147805 */ /* 0x000fe4000001ff00 */
[----:B------:R-:W-:Y:S02]  /*1270*/  CS2R R22, SRZ ;  /* 0x0000000000167805 */ /* 0x000fe4000001ff00 */
[----:B------:R-:W-:Y:S02]  /*1280*/  CS2R R56, SRZ ;  /* 0x0000000000387805 */ /* 0x000fe4000001ff00 */
[----:B------:R-:W-:Y:S02]  /*1290*/  CS2R R58, SRZ ;  /* 0x00000000003a7805 */ /* 0x000fe4000001ff00 */
[----:B------:R-:W-:Y:S02]  /*12a0*/  CS2R R60, SRZ ;  /* 0x00000000003c7805 */ /* 0x000fe4000001ff00 */
[----:B------:R-:W-:-:S02]  /*12b0*/  CS2R R62, SRZ ;  /* 0x00000000003e7805 */ /* 0x000fc4000001ff00 */
[----:B------:R-:W-:Y:S02]  /*12c0*/  CS2R R64, SRZ ;  /* 0x0000000000407805 */ /* 0x000fe4000001ff00 */
[----:B------:R-:W-:Y:S02]  /*12d0*/  CS2R R66, SRZ ;  /* 0x0000000000427805 */ /* 0x000fe4000001ff00 */
[----:B------:R-:W-:Y:S01]  /*12e0*/  CS2R R68, SRZ ;  /* 0x0000000000447805 */ /* 0x000fe2000001ff00 */
[----:B------:R-:W-:Y:S01]  /*12f0*/  IMAD.MOV.U32 R70, RZ, RZ, RZ ;  /* 0x000000ffff467224 */ /* 0x000fe200078e00ff */
[----:B------:R-:W-:Y:S01]  /*1300*/  CS2R R74, SRZ ;  /* 0x00000000004a7805 */ /* 0x000fe2000001ff00 */
[----:B------:R-:W-:Y:S01]  /*1310*/  IMAD.MOV.U32 R72, RZ, RZ, RZ ;  /* 0x000000ffff487224 */ /* 0x000fe200078e00ff */
[----:B------:R-:W-:Y:S02]  /*1320*/  CS2R R76, SRZ ;  /* 0x00000000004c7805 */ /* 0x000fe4000001ff00 */
[----:B------:R-:W-:Y:S01]  /*1330*/  CS2R R78, SRZ ;  /* 0x00000000004e7805 */ /* 0x000fe2000001ff00 */
[----:B------:R-:W-:Y:S01]  /*1340*/  IMAD.MOV.U32 R80, RZ, RZ, RZ ;  /* 0x000000ffff507224 */ /* 0x000fe200078e00ff */
[----:B----4-:R-:W-:Y:S01]  /*1350*/  CS2R R24, SRZ ;  /* 0x0000000000187805 */ /* 0x010fe2000001ff00 */
[----:B------:R-:W-:Y:S01]  /*1360*/  IMAD.U32 R14, RZ, RZ, UR4 ;  /* 0x00000004ff0e7e24 */ /* 0x000fe2000f8e00ff */
[----:B------:R-:W-:-:S02]  /*1370*/  CS2R R26, SRZ ;  /* 0x00000000001a7805 */ /* 0x000fc4000001ff00 */
[----:B------:R-:W-:Y:S02]  /*1380*/  CS2R R28, SRZ ;  /* 0x00000000001c7805 */ /* 0x000fe4000001ff00 */
[----:B------:R-:W-:Y:S02]  /*1390*/  CS2R R30, SRZ ;  /* 0x00000000001e7805 */ /* 0x000fe4000001ff00 */
[----:B------:R-:W-:Y:S02]  /*13a0*/  CS2R R32, SRZ ;  /* 0x0000000000207805 */ /* 0x000fe4000001ff00 */
[----:B-1----:R-:W-:Y:S02]  /*13b0*/  ISETP.GE.AND P0, PT, R9, 0x1, PT ;  /* 0x000000010900780c */ /* 0x002fe40003f06270 */
[----:B------:R-:W-:Y:S02]  /*13c0*/  CS2R R34, SRZ ;  /* 0x0000000000227805 */ /* 0x000fe4000001ff00 */
[----:B---3--:R-:W-:-:S02]  /*13d0*/  R2UR UR8, R8 ;  /* 0x00000000080872ca */ /* 0x008fc400000e0000 */
        /* <DEDUP_REMOVED lines=8> */
[----:B------:R-:W-:Y:S02]  /*1460*/  CS2R R52, SRZ ;  /* 0x0000000000347805 */ /* 0x000fe4000001ff00 */
[----:B------:R-:W-:Y:S01]  /*1470*/  CS2R R54, SRZ ;  /* 0x0000000000367805 */ /* 0x000fe2000001ff00 */
[----:B------:R-:W-:-:S04]  /*1480*/  ULEA.HI UR10, UR8, UR8, URZ, 0x1 ;  /* 0x00000008080a7291 */ /* 0x000fc8000f8f083f */
[----:B------:R-:W-:Y:S02]  /*1490*/  ULOP3.LUT UR11, UR10, 0xffffe, URZ, 0xc0, !UPT ;  /* 0x000ffffe0a0b7892 */ /* 0x000fe4000f8ec03f */
[----:B0-----:R-:W-:Y:S02]  /*14a0*/  ULEA UR10, UR13, UR12, 0x18 ;  /* 0x0000000c0d0a7291 */ /* 0x001fe4000f8ec03f */
[----:B------:R-:W-:-:S03]  /*14b0*/  UIADD3 UR11, UR8, -UR11, URZ ;  /* 0x8000000b080b7290 */ /* 0x000fc6000fffe03f */
[----:B------:R-:W-:Y:S01]  /*14c0*/  UMOV UR8, URZ ;  /* 0x0000003f00087c82 */ /* 0x000fe20008000000 */
[----:B------:R-:W-:-:S04]  /*14d0*/  ULEA UR11, UR11, UR10, 0xc ;  /* 0x0000000a0b0b7291 */ /* 0x000fc8000f8e603f */
[----:B------:R-:W-:-:S04]  /*14e0*/  UIADD3 UR11, UR11, 0x100, URZ ;  /* 0x000001000b0b7890 */ /* 0x000fc8000fffe03f */
[----:B------:R-:W-:-:S04]  /*14f0*/  USHF.R.U32.HI UR11, URZ, 0x4, UR11 ;  /* 0x000000043f0b7899 */ /* 0x000fc8000801160b */
[----:B------:R-:W-:Y:S01]  /*1500*/  ULOP3.LUT UR11, UR11, 0x3fff, URZ, 0xc0, !UPT ;  /* 0x00003fff0b0b7892 */ /* 0x000fe2000f8ec03f */
[----:B------:R-:W-:Y:S11]  /*1510*/  @!P0 BRA `(.L_x_17) ;  /* 0x0000000400748947 */ /* 0x000ff60003800000 */
[----:B------:R-:W-:-:S13]  /*1520*/  ISETP.NE.AND P1, PT, R81, 0x3, PT ;  /* 0x000000035100780c */ /* 0x000fda0003f25270 */
[----:B------:R-:W-:Y:S05]  /*1530*/  @!P1 BRA `(.L_x_18) ;  /* 0x0000000000049947 */ /* 0x000fea0003800000 */
[----:B------:R-:W-:Y:S01]  /*1540*/  BPT.TRAP 0x1 ;  /* 0x000000040000795c */ /* 0x000fe20000300000 */
.L_x_18:
[----:B------:R-:W-:Y:S01]  /*1550*/  ULEA UR6, UR5, UR10, 0x3 ;  /* 0x0000000a05067291 */ /* 0x000fe2000f8e183f */
[----:B------:R-:W-:-:S05]  /*1560*/  IMAD.U32 R8, RZ, RZ, UR4 ;  /* 0x00000004ff087e24 */ /* 0x000fca000f8e00ff */
[----:B------:R-:W-:-:S04]  /*1570*/  SHF.L.U32 R8, R8, 0x1f, RZ ;  /* 0x0000001f08087819 */ /* 0x000fc800000006ff */
[----:B------:R0:W1:Y:S01]  /*1580*/  SYNCS.PHASECHK.TRANS64.TRYWAIT P0, [UR6], R8 ;  /* 0x00000008ff0075a7 */ /* 0x0000620008000146 */
[----:B------:R-:W-:Y:S05]  /*1590*/  @!P1 BRA `(.L_x_19) ;  /* 0x0000000000049947 */ /* 0x000fea0003800000 */
[----:B------:R-:W-:Y:S01]  /*15a0*/  BPT.TRAP 0x1 ;  /* 0x000000040000795c */ /* 0x000fe20000300000 */
.L_x_19:
[----:B-1----:R-:W-:Y:S05]  /*15b0*/  @P0 BRA `(.L_x_20) ;  /* 0x0000000000080947 */ /* 0x002fea0003800000 */
[----:B------:R-:W1:Y:S02]  /*15c0*/  SYNCS.PHASECHK.TRANS64.TRYWAIT P0, [UR6], R8 ;  /* 0x00000008ff0075a7 */ /* 0x000e640008000146 */
[----:B-1----:R-:W-:Y:S05]  /*15d0*/  @!P0 BRA `(.L_x_21) ;  /* 0x00000054003c8947 */ /* 0x002fea0003800000 */
.L_x_20:
[----:B------:R-:W-:Y:S01]  /*15e0*/  UIADD3 UR6, UR10, 0x6100, URZ ;  /* 0x000061000a067890 */ /* 0x000fe2000fffe03f */
[----:B------:R-:W-:Y:S01]  /*15f0*/  WARPGROUP.ARRIVE ;  /* 0x00000000000079c5 */ /* 0x000fe20000000000 */
[----:B------:R-:W-:Y:S01]  /*1600*/  ULOP3.LUT UR12, UR11, 0x10000, URZ, 0xfc, !UPT ;  /* 0x000100000b0c7892 */ /* 0x000fe2000f8efc3f */
[----:B------:R-:W-:Y:S01]  /*1610*/  CS2R R16, SRZ ;  /* 0x0000000000107805 */ /* 0x000fe2000001ff00 */
[----:B------:R-:W-:Y:S01]  /*1620*/  USHF.R.U32.HI UR6, URZ, 0x4, UR6 ;  /* 0x000000043f067899 */ /* 0x000fe20008011606 */
[----:B------:R-:W-:Y:S01]  /*1630*/  IMAD.MOV.U32 R13, RZ, RZ, RZ ;  /* 0x000000ffff0d7224 */ /* 0x000fe200078e00ff */
[----:B------:R-:W-:Y:S01]  /*1640*/  ULEA UR12, UR5, UR12, 0x9 ;  /* 0x0000000c050c7291 */ /* 0x000fe2000f8e483f */
[----:B------:R-:W-:Y:S01]  /*1650*/  CS2R R18, SRZ ;  /* 0x0000000000127805 */ /* 0x000fe2000001ff00 */
[----:B------:R-:W-:Y:S01]  /*1660*/  ULOP3.LUT UR6, UR6, 0x3fff, URZ, 0xc0, !UPT ;  /* 0x00003fff06067892 */ /* 0x000fe2000f8ec03f */
[----:B------:R-:W-:Y:S01]  /*1670*/  CS2R R20, SRZ ;  /* 0x0000000000147805 */ /* 0x000fe2000001ff00 */
[----:B------:R-:W-:Y:S01]  /*1680*/  UMOV UR13, 0x80000020 ;  /* 0x80000020000d7882 */ /* 0x000fe20000000000 */
[----:B------:R-:W-:Y:S01]  /*1690*/  UMOV UR15, 0x80000020 ;  /* 0x80000020000f7882 */ /* 0x000fe20000000000 */
[----:B------:R-:W-:Y:S01]  /*16a0*/  ULOP3.LUT UR6, UR6, 0x10000, URZ, 0xfc, !UPT ;  /* 0x0001000006067892 */ /* 0x000fe2000f8efc3f */
[----:B------:R-:W-:Y:S01]  /*16b0*/  CS2R R22, SRZ ;  /* 0x0000000000167805 */ /* 0x000fe2000001ff00 */
[----:B------:R-:W-:Y:S01]  /*16c0*/  ULDC UR7, c[0x0][0x50c] ;  /* 0x0001430000077ab9 */ /* 0x000fe20000000800 */
[----:B------:R-:W-:Y:S01]  /*16d0*/  CS2R R56, SRZ ;  /* 0x0000000000387805 */ /* 0x000fe2000001ff00 */
[----:B------:R-:W-:Y:S01]  /*16e0*/  ULEA UR14, UR5, UR6, 0x8 ;  /* 0x00000006050e7291 */ /* 0x000fe2000f8e403f */
[----:B------:R-:W-:Y:S01]  /*16f0*/  CS2R R58, SRZ ;  /* 0x00000000003a7805 */ /* 0x000fe2000001ff00 */
[----:B------:R-:W-:Y:S01]  /*1700*/  UISETP.NE.AND UP0, UPT, UR7, 0x2, UPT ;  /* 0x000000020700788c */ /* 0x000fe2000bf05270 */
[----:B------:R-:W-:Y:S01]  /*1710*/  CS2R R60, SRZ ;  /* 0x00000000003c7805 */ /* 0x000fe2000001ff00 */
[----:B------:R-:W-:Y:S01]  /*1720*/  UMOV UR6, 0x2 ;  /* 0x0000000200067882 */ /* 0x000fe20000000000 */
[----:B------:R-:W-:Y:S01]  /*1730*/  CS2R R62, SRZ ;  /* 0x00000000003e7805 */ /* 0x000fe2000001ff00 */
[----:B------:R-:W-:Y:S01]  /*1740*/  USEL UR7, URZ, 0x1, UP0 ;  /* 0x000000013f077887 */ /* 0x000fe20008000000 */
[----:B------:R-:W-:-:S02]  /*1750*/  CS2R R64, SRZ ;  /* 0x0000000000407805 */ /* 0x000fc4000001ff00 */
[----:B------:R-:W-:Y:S01]  /*1760*/  CS2R R66, SRZ ;  /* 0x0000000000427805 */ /* 0x000fe2000001ff00 */
[----:B------:R-:W-:Y:S01]  /*1770*/  QGMMA.64x64x32.F32.E5M2.E5M2 R24, gdesc[UR12], RZ, !UPT ;  /* 0x00e000000c1879f3 */ /* 0x000fe2000c7038ff */
[----:B------:R-:W-:Y:S01]  /*1780*/  UIADD3 UR12, UR12, 0x2, URZ ;  /* 0x000000020c0c7890 */ /* 0x000fe2000fffe03f */
[----:B------:R-:W-:Y:S02]  /*1790*/  CS2R R68, SRZ ;  /* 0x0000000000447805 */ /* 0x000fe4000001ff00 */
[----:B------:R-:W-:Y:S01]  /*17a0*/  ISETP.NE.AND P0, PT, RZ, UR7, PT ;  /* 0x00000007ff007c0c */ /* 0x000fe2000bf05270 */
[----:B------:R-:W-:Y:S01]  /*17b0*/  UIADD3 UR14, UR14, 0x2, URZ ;  /* 0x000000020e0e7890 */ /* 0x000fe2000fffe03f */
[----:B------:R-:W-:Y:S01]  /*17c0*/  IMAD.MOV.U32 R70, RZ, RZ, RZ ;  /* 0x000000ffff467224 */ /* 0x000fe200078e00ff */
[----:B------:R-:W-:Y:S01]  /*17d0*/  UMOV UR13, 0x80000020 ;  /* 0x80000020000d7882 */ /* 0x000fe20000000000 */
[----:B------:R-:W-:Y:S01]  /*17e0*/  UMOV UR15, 0x80000020 ;  /* 0x80000020000f7882 */ /* 0x000fe20000000000 */
[----:B------:R-:W-:Y:S01]  /*17f0*/  IMAD.MOV.U32 R72, RZ, RZ, RZ ;  /* 0x000000ffff487224 */ /* 0x000fe200078e00ff */
[----:B------:R-:W-:-:S02]  /*1800*/  CS2R R74, SRZ ;  /* 0x00000000004a7805 */ /* 0x000fc4000001ff00 */
[----:B------:R-:W-:Y:S02]  /*1810*/  CS2R R76, SRZ ;  /* 0x00000000004c7805 */ /* 0x000fe4000001ff00 */
[----:B------:R-:W-:Y:S01]  /*1820*/  CS2R R78, SRZ ;  /* 0x00000000004e7805 */ /* 0x000fe2000001ff00 */
[----:B------:R-:W-:Y:S01]  /*1830*/  IMAD.MOV.U32 R80, RZ, RZ, RZ ;  /* 0x000000ffff507224 */ /* 0x000fe200078e00ff */
[----:B------:R-:W-:Y:S01]  /*1840*/  QGMMA.64x64x32.F32.E5M2.E5M2 R24, gdesc[UR12], R24, gsb0 ;  /* 0x00e000000c1879f3 */ /* 0x000fe20008003818 */
[----:B------:R-:W-:Y:S05]  /*1850*/  @!P0 BRA `(.L_x_22) ;  /* 0x0000000000888947 */ /* 0x000fea0003800000 */
[----:B------:R-:W-:Y:S02]  /*1860*/  WARPGROUP.DEPBAR.LE gsb0, 0x0 ;  /* 0x00008000000079c5 */ /* 0x000fe40000010000 */
[----:B------:R-:W-:-:S01]  /*1870*/  FADD R79, RZ, R24 ;  /* 0x00000018ff4f7221 */ /* 0x000fc20000000000 */
[----:B------:R-:W-:Y:S01]  /*1880*/  FADD R80, RZ, R25 ;  /* 0x00000019ff507221 */ /* 0x000fe20000000000 */
        /* <DEDUP_REMOVED lines=30> */
[----:B------:R-:W-:-:S06]  /*1a70*/  UMOV UR6, URZ ;  /* 0x0000003f00067c82 */ /* 0x000fcc0008000000 */
.L_x_22:
[----:B------:R-:W-:-:S04]  /*1a80*/  UIADD3 UR18, UR5, 0x1, URZ ;  /* 0x0000000105127890 */ /* 0x000fc8000fffe03f */
[----:B------:R-:W-:-:S04]  /*1a90*/  UISETP.NE.AND UP0, UPT, UR18, 0x3, UPT ;  /* 0x000000031200788c */ /* 0x000fc8000bf05270 */
[----:B------:R-:W-:Y:S02]  /*1aa0*/  USEL UR8, URZ, 0x1, UP0 ;  /* 0x000000013f087887 */ /* 0x000fe40008000000 */
[----:B------:R-:W-:Y:S02]  /*1ab0*/  USEL UR18, UR18, URZ, UP0 ;  /* 0x0000003f12127287 */ /* 0x000fe40008000000 */
[----:B------:R-:W-:-:S06]  /*1ac0*/  ULOP3.LUT UR8, UR4, UR8, URZ, 0x3c, !UPT ;  /* 0x0000000804087292 */ /* 0x000fcc000f8e3c3f */
[----:B------:R-:W-:Y:S01]  /*1ad0*/  IMAD.U32 R14, RZ, RZ, UR8 ;  /* 0x00000008ff0e7e24 */ /* 0x000fe2000f8e00ff */
[----:B------:R-:W-:-:S06]  /*1ae0*/  UMOV UR8, 0x1 ;  /* 0x0000000100087882 */ /* 0x000fcc0000000000 */
.L_x_17:
[----:B------:R-:W-:-:S04]  /*1af0*/  UISETP.LT.AND UP0, UPT, UR9, 0x1, UPT ;  /* 0x000000010900788c */ /* 0x000fc8000bf01270 */
[----:B------:R-:W-:-:S04]  /*1b00*/  USEL UR12, UR9, 0x1, UP0 ;  /* 0x00000001090c7887 */ /* 0x000fc80008000000 */
[----:B------:R-:W-:-:S04]  /*1b10*/  UIADD3 UR12, UR9, -UR12, URZ ;  /* 0x8000000c090c7290 */ /* 0x000fc8000fffe03f */
[----:B------:R-:W-:-:S06]  /*1b20*/  UISETP.GE.AND UP0, UPT, UR12, 0x1, UPT ;  /* 0x000000010c00788c */ /* 0x000fcc000bf06270 */
[----:B------:R-:W-:-:S13]  /*1b30*/  PLOP3.LUT P0, PT, PT, PT, UP0, 0x80, 0x0 ;  /* 0x000000000000781c */ /* 0x000fda0003f0f008 */
[----:B------:R-:W-:Y:S05]  /*1b40*/  @!P0 BRA `(.L_x_23) ;  /* 0x0000000400888947 */ /* 0x000fea0003800000 */
[----:B01----:R-:W-:Y:S01]  /*1b50*/  IMAD.U32 R8, RZ, RZ, UR12 ;  /* 0x0000000cff087e24 */ /* 0x003fe2000f8e00ff */
[----:B------:R-:W-:Y:S01]  /*1b60*/  ULDC UR19, c[0x0][0x50c] ;  /* 0x0001430000137ab9 */ /* 0x000fe20000000800 */
[----:B------:R-:W-:-:S07]  /*1b70*/  IMAD.U32 R9, RZ, RZ, UR5 ;  /* 0x00000005ff097e24 */ /* 0x000fce000f8e00ff */
.L_x_31:
[----:B------:R-:W-:-:S13]  /*1b80*/  ISETP.NE.AND P1, PT, R81, 0x3, PT ;  /* 0x000000035100780c */ /* 0x000fda0003f25270 */
[----:B------:R-:W-:Y:S05]  /*1b90*/  @!P1 BRA `(.L_x_24) ;  /* 0x0000000000049947 */ /* 0x000fea0003800000 */
[----:B------:R-:W-:Y:S01]  /*1ba0*/  BPT.TRAP 0x1 ;  /* 0x000000040000795c */ /* 0x000fe20000300000 */
.L_x_24:
[----:B------:R-:W0:Y:S01]  /*1bb0*/  S2UR UR12, SR_CgaCtaId ;  /* 0x00000000000c79c3 */ /* 0x000e220000008800 */
[----:B------:R-:W-:Y:S01]  /*1bc0*/  UMOV UR10, 0x400 ;  /* 0x00000400000a7882 */ /* 0x000fe20000000000 */
[----:B------:R-:W-:Y:S01]  /*1bd0*/  SHF.L.U32 R10, R14, 0x1f, RZ ;  /* 0x0000001f0e0a7819 */ /* 0x000fe200000006ff */
[----:B0-----:R-:W-:-:S04]  /*1be0*/  ULEA UR10, UR12, UR10, 0x18 ;  /* 0x0000000a0c0a7291 */ /* 0x001fc8000f8ec03f */
[----:B------:R-:W-:-:S09]  /*1bf0*/  ULEA UR12, UR18, UR10, 0x3 ;  /* 0x0000000a120c7291 */ /* 0x000fd2000f8e183f */
[----:B------:R0:W1:Y:S01]  /*1c00*/  SYNCS.PHASECHK.TRANS64.TRYWAIT P0, [UR12], R10 ;  /* 0x0000000aff0075a7 */ /* 0x000062000800014c */
[----:B------:R-:W-:Y:S05]  /*1c10*/  @!P1 BRA `(.L_x_25) ;  /* 0x0000000000049947 */ /* 0x000fea0003800000 */
[----:B------:R-:W-:Y:S01]  /*1c20*/  BPT.TRAP 0x1 ;  /* 0x000000040000795c */ /* 0x000fe20000300000 */
.L_x_25:
[----:B-1----:R-:W-:Y:S05]  /*1c30*/  @P0 BRA `(.L_x_26) ;  /* 0x0000000000080947 */ /* 0x002fea0003800000 */
[----:B------:R-:W1:Y:S02]  /*1c40*/  SYNCS.PHASECHK.TRANS64.TRYWAIT P0, [UR12], R10 ;  /* 0x0000000aff0075a7 */ /* 0x000e64000800014c */
[----:B-1----:R-:W-:Y:S05]  /*1c50*/  @!P0 BRA `(.L_x_27) ;  /* 0x0000004c00b48947 */ /* 0x002fea0003800000 */
.L_x_26:
[----:B------:R-:W-:Y:S01]  /*1c60*/  UIADD3 UR12, UR10, 0x6100, URZ ;  /* 0x000061000a0c7890 */ /* 0x000fe2000fffe03f */
[----:B------:R-:W-:Y:S01]  /*1c70*/  WARPGROUP.ARRIVE ;  /* 0x00000000000079c5 */ /* 0x000fe20000000000 */
[----:B------:R-:W-:Y:S02]  /*1c80*/  UISETP.NE.AND UP0, UPT, UR7, URZ, UPT ;  /* 0x0000003f0700728c */ /* 0x000fe4000bf05270 */
[----:B------:R-:W-:Y:S02]  /*1c90*/  USHF.R.U32.HI UR12, URZ, 0x4, UR12 ;  /* 0x000000043f0c7899 */ /* 0x000fe4000801160c */
[----:B------:R-:W-:Y:S02]  /*1ca0*/  USEL UR8, UR8, URZ, !UP0 ;  /* 0x0000003f08087287 */ /* 0x000fe4000c000000 */
[----:B------:R-:W-:Y:S02]  /*1cb0*/  ULOP3.LUT UR7, UR12, 0x3fff, URZ, 0xc0, !UPT ;  /* 0x00003fff0c077892 */ /* 0x000fe4000f8ec03f */
[----:B------:R-:W-:-:S02]  /*1cc0*/  ULOP3.LUT UR12, UR11, 0x10000, URZ, 0xfc, !UPT ;  /* 0x000100000b0c7892 */ /* 0x000fc4000f8efc3f */
[----:B------:R-:W-:Y:S02]  /*1cd0*/  ULOP3.LUT UR7, UR7, 0x10000, URZ, 0xfc, !UPT ;  /* 0x0001000007077892 */ /* 0x000fe4000f8efc3f */
[----:B------:R-:W-:Y:S02]  /*1ce0*/  UISETP.NE.U32.AND UP0, UPT, UR8, URZ, UPT ;  /* 0x0000003f0800728c */ /* 0x000fe4000bf05070 */
[----:B------:R-:W-:Y:S02]  /*1cf0*/  ULEA UR12, UR18, UR12, 0x9 ;  /* 0x0000000c120c7291 */ /* 0x000fe4000f8e483f */
[----:B------:R-:W-:Y:S01]  /*1d00*/  ULEA UR14, UR18, UR7, 0x8 ;  /* 0x00000007120e7291 */ /* 0x000fe2000f8e403f */
[----:B------:R-:W-:Y:S01]  /*1d10*/  UMOV UR13, 0x80000020 ;  /* 0x80000020000d7882 */ /* 0x000fe20000000000 */
[----:B------:R-:W-:Y:S01]  /*1d20*/  UMOV UR15, 0x80000020 ;  /* 0x80000020000f7882 */ /* 0x000fe20000000000 */
[----:B------:R-:W-:-:S06]  /*1d30*/  UIADD3 UR6, UR6, 0x2, URZ ;  /* 0x0000000206067890 */ /* 0x000fcc000fffe03f */
[----:B------:R-:W-:Y:S01]  /*1d40*/  QGMMA.64x64x32.F32.E5M2.E5M2 R24, gdesc[UR12], R24, UP0 ;  /* 0x00e000000c1879f3 */ /* 0x000fe2000bf03818 */
[----:B------:R-:W-:Y:S02]  /*1d50*/  UIADD3 UR12, UR12, 0x2, URZ ;  /* 0x000000020c0c7890 */ /* 0x000fe4000fffe03f */
[----:B------:R-:W-:Y:S01]  /*1d60*/  UIADD3 UR14, UR14, 0x2, URZ ;  /* 0x000000020e0e7890 */ /* 0x000fe2000fffe03f */
[----:B------:R-:W-:Y:S01]  /*1d70*/  UMOV UR13, 0x80000020 ;  /* 0x80000020000d7882 */ /* 0x000fe20000000000 */
[----:B------:R-:W-:Y:S01]  /*1d80*/  UMOV UR15, 0x80000020 ;  /* 0x80000020000f7882 */ /* 0x000fe20000000000 */
[----:B------:R-:W-:-:S04]  /*1d90*/  UISETP.NE.AND UP0, UPT, UR6, UR19, UPT ;  /* 0x000000130600728c */ /* 0x000fc8000bf05270 */
[----:B------:R-:W-:-:S06]  /*1da0*/  USEL UR7, URZ, 0x1, UP0 ;  /* 0x000000013f077887 */ /* 0x000fcc0008000000 */
[----:B------:R-:W-:Y:S01]  /*1db0*/  ISETP.NE.AND P0, PT, RZ, UR7, PT ;  /* 0x00000007ff007c0c */ /* 0x000fe2000bf05270 */
[----:B------:R-:W-:Y:S03]  /*1dc0*/  QGMMA.64x64x32.F32.E5M2.E5M2 R24, gdesc[UR12], R24, gsb0 ;  /* 0x00e000000c1879f3 */ /* 0x000fe60008003818 */
[----:B------:R-:W-:-:S09]  /*1dd0*/  WARPGROUP.DEPBAR.LE gsb0, 0x1 ;  /* 0x00008000000079c5 */ /* 0x000fd20000010100 */
[----:B------:R-:W-:Y:S05]  /*1de0*/  @!P0 BRA `(.L_x_28) ;  /* 0x0000000000888947 */ /* 0x000fea0003800000 */
[----:B------:R-:W-:Y:S02]  /*1df0*/  WARPGROUP.DEPBAR.LE gsb0, 0x0 ;  /* 0x00008000000079c5 */ /* 0x000fe40000010000 */
[----:B------:R-:W-:-:S01]  /*1e00*/  FADD R79, R24, R79 ;  /* 0x0000004f184f7221 */ /* 0x000fc20000000000 */
[----:B------:R-:W-:Y:S01]  /*1e10*/  FADD R80, R25, R80 ;  /* 0x0000005019507221 */ /* 0x000fe20000000000 */
        /* <DEDUP_REMOVED lines=30> */
[----:B------:R-:W-:-:S06]  /*2000*/  UMOV UR6, URZ ;  /* 0x0000003f00067c82 */ /* 0x000fcc0008000000 */
.L_x_28:
[----:B------:R-:W-:Y:S05]  /*2010*/  @!P1 BRA `(.L_x_29) ;  /* 0x0000000000049947 */ /* 0x000fea0003800000 */
[----:B------:R-:W-:Y:S01]  /*2020*/  BPT.TRAP 0x1 ;  /* 0x000000040000795c */ /* 0x000fe20000300000 */
.L_x_29:
[----:B------:R-:W-:-:S13]  /*2030*/  ISETP.NE.AND P0, PT, R6, RZ, PT ;  /* 0x000000ff0600720c */ /* 0x000fda0003f05270 */
[----:B01----:R-:W-:-:S05]  /*2040*/  @P0 LEA R10, R9, UR10, 0x3 ;  /* 0x0000000a090a0c11 */ /* 0x003fca000f8e18ff */
[----:B------:R-:W-:-:S05]  /*2050*/  @P0 VIADD R10, R10, 0x18 ;  /* 0x000000180a0a0836 */ /* 0x000fca0000000000 */
[----:B------:R-:W-:-:S04]  /*2060*/  @P0 PRMT R10, R3, 0x654, R10 ;  /* 0x00000654030a0816 */ /* 0x000fc8000000000a */
[----:B------:R0:W-:Y:S01]  /*2070*/  @P0 SYNCS.ARRIVE.TRANS64.RED.A1T0 RZ, [R10+URZ], RZ ;  /* 0x000000ff0aff09a7 */ /* 0x0001e2000810043f */
[----:B------:R-:W-:-:S13]  /*2080*/  ISETP.GT.U32.AND P0, PT, R2, 0x1, PT ;  /* 0x000000010200780c */ /* 0x000fda0003f04070 */
[----:B0-----:R-:W-:Y:S05]  /*2090*/  @P0 BRA `(.L_x_30) ;  /* 0x0000000000040947 */ /* 0x001fea0003800000 */
[----:B------:R-:W-:Y:S01]  /*20a0*/  BPT.TRAP 0x1 ;  /* 0x000000040000795c */ /* 0x000fe20000300000 */
.L_x_30:
[----:B------:R-:W-:Y:S01]  /*20b0*/  UIADD3 UR18, UR18, 0x1, URZ ;  /* 0x0000000112127890 */ /* 0x000fe2000fffe03f */
[C---:B------:R-:W-:Y:S01]  /*20c0*/  ISETP.GT.AND P1, PT, R8.reuse, 0x1, PT ;  /* 0x000000010800780c */ /* 0x040fe20003f24270 */
[----:B------:R-:W-:Y:S02]  /*20d0*/  VIADD R9, R9, 0x1 ;  /* 0x0000000109097836 */ /* 0x000fe40000000000 */
[----:B------:R-:W-:Y:S01]  /*20e0*/  UISETP.NE.AND UP0, UPT, UR18, 0x3, UPT ;  /* 0x000000031200788c */ /* 0x000fe2000bf05270 */
[----:B------:R-:W-:Y:S02]  /*20f0*/  VIADD R8, R8, 0xffffffff ;  /* 0xffffffff08087836 */ /* 0x000fe40000000000 */
[C---:B------:R-:W-:Y:S01]  /*2100*/  ISETP.NE.AND P0, PT, R9.reuse, 0x3, PT ;  /* 0x000000030900780c */ /* 0x040fe20003f05270 */
[----:B------:R-:W-:Y:S02]  /*2110*/  USEL UR8, URZ, 0x1, UP0 ;  /* 0x000000013f087887 */ /* 0x000fe40008000000 */
[----:B------:R-:W-:Y:S01]  /*2120*/  USEL UR18, UR18, URZ, UP0 ;  /* 0x0000003f12127287 */ /* 0x000fe20008000000 */
[----:B------:R-:W-:-:S03]  /*2130*/  SEL R9, R9, RZ, P0 ;  /* 0x000000ff09097207 */ /* 0x000fc60000000000 */
[----:B------:R-:W-:Y:S01]  /*2140*/  LOP3.LUT R14, R14, UR8, RZ, 0x3c, !PT ;  /* 0x000000080e0e7c12 */ /* 0x000fe2000f8e3cff */
[----:B------:R-:W-:Y:S01]  /*2150*/  UMOV UR8, 0x1 ;  /* 0x0000000100087882 */ /* 0x000fe20000000000 */
[----:B------:R-:W-:Y:S06]  /*2160*/  @P1 BRA `(.L_x_31) ;  /* 0xfffffff800841947 */ /* 0x000fec000383ffff */
.L_x_23:
[----:B------:R-:W-:Y:S01]  /*2170*/  UISETP.NE.AND UP0, UPT, UR6, URZ, UPT ;  /* 0x0000003f0600728c */ /* 0x000fe2000bf05270 */
[----:B01----:R-:W0:Y:S03]  /*2180*/  LDC R8, c[0x0][0x28c] ;  /* 0x0000a300ff087b82 */ /* 0x003e260000000800 */
[----:B------:R-:W-:-:S06]  /*2190*/  USEL UR6, URZ, 0x1, !UP0 ;  /* 0x000000013f067887 */ /* 0x000fcc000c000000 */
[----:B------:R-:W-:Y:S02]  /*21a0*/  ISETP.NE.AND P0, PT, RZ, UR6, PT ;  /* 0x00000006ff007c0c */ /* 0x000fe4000bf05270 */
[----:B0-----:R-:W-:-:S11]  /*21b0*/  ISETP.GE.AND P1, PT, R8, 0x1, PT ;  /* 0x000000010800780c */ /* 0x001fd60003f26270 */
[----:B------:R-:W-:Y:S05]  /*21c0*/  @!P0 BRA `(.L_x_32) ;  /* 0x0000000000848947 */ /* 0x000fea0003800000 */
[----:B------:R-:W-:Y:S02]  /*21d0*/  WARPGROUP.DEPBAR.LE gsb0, 0x0 ;  /* 0x00008000000079c5 */ /* 0x000fe40000010000 */
[----:B------:R-:W-:Y:S01]  /*21e0*/  FADD R79, R24, R79 ;  /* 0x0000004f184f7221 */ /* 0x000fe20000000000 */
        /* <DEDUP_REMOVED lines=30> */
[----:B------:R-:W-:-:S07]  /*23d0*/  FADD R16, R16, R55 ;  /* 0x0000003710107221 */ /* 0x000fce0000000000 */
.L_x_32:
[----:B------:R-:W-:Y:S02]  /*23e0*/  WARPGROUP.DEPBAR.LE gsb0, 0x0 ;  /* 0x00008000000079c5 */ /* 0x000fe40000010000 */
[----:B------:R-:W-:Y:S05]  /*23f0*/  @!P1 BRA `(.L_x_33) ;  /* 0x0000000000549947 */ /* 0x000fea0003800000 */
[----:B------:R-:W-:-:S13]  /*2400*/  ISETP.NE.AND P0, PT, R81, 0x3, PT ;  /* 0x000000035100780c */ /* 0x000fda0003f05270 */
[----:B------:R-:W-:Y:S05]  /*2410*/  @!P0 BRA `(.L_x_34) ;  /* 0x0000000000048947 */ /* 0x000fea0003800000 */
[----:B------:R-:W-:Y:S01]  /*2420*/  BPT.TRAP 0x1 ;  /* 0x000000040000795c */ /* 0x000fe20000300000 */
.L_x_34:
[----:B------:R-:W-:Y:S01]  /*2430*/  ISETP.NE.AND P0, PT, R6, RZ, PT ;  /* 0x000000ff0600720c */ /* 0x000fe20003f05270 */
[----:B------:R-:W-:Y:S01]  /*2440*/  BSSY B0, `(.L_x_35) ;  /* 0x000000e000007945 */ /* 0x000fe20003800000 */
[----:B------:R-:W-:-:S11]  /*2450*/  ISETP.GT.U32.AND P1, PT, R2, 0x1, PT ;  /* 0x000000010200780c */ /* 0x000fd60003f24070 */
[----:B------:R-:W-:Y:S05]  /*2460*/  @!P0 BRA `(.L_x_36) ;  /* 0x00000000002c8947 */ /* 0x000fea0003800000 */
[----:B------:R-:W-:-:S04]  /*2470*/  UISETP.LT.AND UP0, UPT, UR9, 0x1, UPT ;  /* 0x000000010900788c */ /* 0x000fc8000bf01270 */
[----:B------:R-:W-:-:S04]  /*2480*/  USEL UR8, UR9, 0x1, UP0 ;  /* 0x0000000109087887 */ /* 0x000fc80008000000 */
[----:B------:R-:W-:-:S04]  /*2490*/  UIADD3 UR8, UR5, UR9, -UR8 ;  /* 0x0000000905087290 */ /* 0x000fc8000fffe808 */
[----:B------:R-:W-:-:S04]  /*24a0*/  UIMAD.WIDE.U32 UR6, UR8, -0x55555555, URZ ;  /* 0xaaaaaaab080678a5 */ /* 0x000fc8000f8e003f */
[----:B------:R-:W-:-:S04]  /*24b0*/  USHF.R.U32.HI UR6, URZ, 0x1, UR7 ;  /* 0x000000013f067899 */ /* 0x000fc80008011607 */
[----:B------:R-:W-:-:S04]  /*24c0*/  UIMAD UR8, UR6, -0x3, UR8 ;  /* 0xfffffffd060878a4 */ /* 0x000fc8000f8e0208 */
[----:B------:R-:W-:-:S04]  /*24d0*/  ULEA UR8, UR8, UR10, 0x3 ;  /* 0x0000000a08087291 */ /* 0x000fc8000f8e183f */
[----:B------:R-:W-:-:S06]  /*24e0*/  UIADD3 UR8, UR8, 0x18, URZ ;  /* 0x0000001808087890 */ /* 0x000fcc000fffe03f */
[----:B------:R-:W-:-:S05]  /*24f0*/  IMAD.U32 R8, RZ, RZ, UR8 ;  /* 0x00000008ff087e24 */ /* 0x000fca000f8e00ff */
[----:B------:R-:W-:-:S04]  /*2500*/  PRMT R8, R3, 0x654, R8 ;  /* 0x0000065403087816 */ /* 0x000fc80000000008 */
[----:B------:R0:W-:Y:S03]  /*2510*/  SYNCS.ARRIVE.TRANS64.RED.A1T0 RZ, [R8+URZ], RZ ;  /* 0x000000ff08ff79a7 */ /* 0x0001e6000810043f */
.L_x_36:
[----:B------:R-:W-:Y:S05]  /*2520*/  BSYNC B0 ;  /* 0x0000000000007941 */ /* 0x000fea0003800000 */
.L_x_35:
[----:B------:R-:W-:Y:S05]  /*2530*/  @P1 BRA `(.L_x_33) ;  /* 0x0000000000041947 */ /* 0x000fea0003800000 */
[----:B------:R-:W-:Y:S01]  /*2540*/  BPT.TRAP 0x1 ;  /* 0x000000040000795c */ /* 0x000fe20000300000 */
.L_x_33:
[----:B------:R-:W1:Y:S01]  /*2550*/  LDC R24, c[0x0][0x288] ;  /* 0x0000a200ff187b82 */ /* 0x000e620000000800 */
[C---:B------:R-:W-:Y:S01]  /*2560*/  LOP3.LUT R14, R0.reuse, 0x3, RZ, 0xc0, !PT ;  /* 0x00000003000e7812 */ /* 0x040fe200078ec0ff */
[----:B------:R-:W-:Y:S01]  /*2570*/  IMAD.SHL.U32 R25, R15, 0x40, RZ ;  /* 0x000000400f197824 */ /* 0x000fe200078e00ff */
[--C-:B0-----:R-:W-:Y:S01]  /*2580*/  SHF.R.U32.HI R8, RZ, 0x2, R0.reuse ;  /* 0x00000002ff087819 */ /* 0x101fe20000011600 */
[----:B------:R-:W-:Y:S01]  /*2590*/  UIADD3 UR5, UR9, UR5, URZ ;  /* 0x0000000509057290 */ /* 0x000fe2000fffe03f */
[----:B------:R-:W-:Y:S01]  /*25a0*/  LOP3.LUT R10, R0, 0x60, RZ, 0xc0, !PT ;  /* 0x00000060000a7812 */ /* 0x000fe200078ec0ff */
[----:B------:R-:W-:Y:S01]  /*25b0*/  ULDC UR12, c[0x0][0x284] ;  /* 0x0000a100000c7ab9 */ /* 0x000fe20000000800 */
[----:B------:R-:W-:Y:S01]  /*25c0*/  SHF.R.U32.HI R11, RZ, 0x7, R0 ;  /* 0x00000007ff0b7819 */ /* 0x000fe20000011600 */
[----:B------:R-:W-:Y:S01]  /*25d0*/  UISETP.GT.U32.AND UP0, UPT, UR5, 0x2, UPT ;  /* 0x000000020500788c */ /* 0x000fe2000bf04070 */
[----:B------:R-:W-:Y:S01]  /*25e0*/  LOP3.LUT R9, R8, 0x7, RZ, 0xc0, !PT ;  /* 0x0000000708097812 */ /* 0x000fe200078ec0ff */
[----:B------:R-:W-:Y:S01]  /*25f0*/  UISETP.GE.U32.AND UP1, UPT, UR9, 0x3, UPT ;  /* 0x000000030900788c */ /* 0x000fe2000bf26070 */
[----:B------:R-:W-:Y:S01]  /*2600*/  SHF.R.U32.HI R10, RZ, 0x1, R10 ;  /* 0x00000001ff0a7819 */ /* 0x000fe2000001160a */
[----:B------:R-:W-:Y:S01]  /*2610*/  UISETP.LT.U32.AND UP0, UPT, UR9, 0x3, UP0 ;  /* 0x000000030900788c */ /* 0x000fe20008701070 */
[----:B------:R-:W-:Y:S01]  /*2620*/  LOP3.LUT R8, R11, 0x1, RZ, 0xc0, !PT ;  /* 0x000000010b087812 */ /* 0x000fe200078ec0ff */
[----:B------:R-:W-:Y:S01]  /*2630*/  ULDC.64 UR10, c[0x0][0x5d0] ;  /* 0x00017400000a7ab9 */ /* 0x000fe20000000a00 */
[----:B------:R-:W-:Y:S01]  /*2640*/  IADD3 R27, RZ, -R10, -R9 ;  /* 0x8000000aff1b7210 */ /* 0x000fe20007ffe809 */
[----:B------:R-:W-:Y:S01]  /*2650*/  UIMAD.WIDE.U32 UR6, UR5, -0x55555555, URZ ;  /* 0xaaaaaaab050678a5 */ /* 0x000fe2000f8e003f */
[----:B------:R-:W-:Y:S01]  /*2660*/  SHF.R.S32.HI R32, RZ, 0x1f, R73 ;  /* 0x0000001fff207819 */ /* 0x000fe20000011449 */
[----:B------:R-:W-:Y:S01]  /*2670*/  USEL UR8, URZ, 0x1, !UP0 ;  /* 0x000000013f087887 */ /* 0x000fe2000c000000 */
[C---:B------:R-:W-:Y:S01]  /*2680*/  IMAD.SHL.U32 R26, R8.reuse, 0x40, RZ ;  /* 0x00000040081a7824 */ /* 0x040fe200078e00ff */
[----:B------:R-:W-:Y:S01]  /*2690*/  USHF.R.U32.HI UR6, URZ, 0x1, UR7 ;  /* 0x000000013f067899 */ /* 0x000fe20008011607 */
[----:B------:R-:W-:Y:S01]  /*26a0*/  IMAD R27, R8, -0x40, R27 ;  /* 0xffffffc0081b7824 */ /* 0x000fe200078e021b */
[----:B------:R-:W-:Y:S01]  /*26b0*/  ULOP3.LUT UR4, UR4, UR8, URZ, 0x3c, !UPT ;  /* 0x0000000804047292 */ /* 0x000fe2000f8e3c3f */
[----:B------:R-:W-:Y:S01]  /*26c0*/  IMAD R8, R32, UR10, RZ ;  /* 0x0000000a20087c24 */ /* 0x000fe2000f8e02ff */
[----:B-1----:R-:W-:Y:S01]  /*26d0*/  ISETP.GE.AND P0, PT, R25, R24, PT ;  /* 0x000000181900720c */ /* 0x002fe20003f06270 */
[----:B------:R-:W-:Y:S01]  /*26e0*/  IMAD R28, R14, -0x2, R24 ;  /* 0xfffffffe0e1c7824 */ /* 0x000fe200078e0218 */
[----:B------:R-:W-:Y:S01]  /*26f0*/  LOP3.LUT R11, R26, 0x40, R9, 0xe2, !PT ;  /* 0x000000401a0b7812 */ /* 0x000fe200078ee209 */
[C---:B------:R-:W-:Y:S01]  /*2700*/  IMAD.SHL.U32 R24, R71.reuse, 0x80, RZ ;  /* 0x0000008047187824 */ /* 0x040fe200078e00ff */
[----:B------:R-:W-:Y:S01]  /*2710*/  UIMAD UR5, UR6, -0x3, UR5 ;  /* 0xfffffffd060578a4 */ /* 0x000fe2000f8e0205 */
[----:B------:R-:W-:Y:S01]  /*2720*/  IMAD.SHL.U32 R14, R0, 0x2, RZ ;  /* 0x00000002000e7824 */ /* 0x000fe200078e00ff */
[----:B------:R-:W-:Y:S01]  /*2730*/  @UP1 ULOP3.LUT UR4, UR4, 0x1, UR6, 0x78, !UPT ;  /* 0x0000000104041892 */ /* 0x000fe2000f8e7806 */
[----:B------:R-:W-:Y:S01]  /*2740*/  IMAD.WIDE R30, R71, 0x80, RZ ;  /* 0x00000080471e7825 */ /* 0x000fe200078e02ff */
[----:B------:R-:W-:-:S02]  /*2750*/  ISETP.GE.OR P0, PT, R24, UR12, P0 ;  /* 0x0000000c18007c0c */ /* 0x000fc40008706670 */
[----:B------:R-:W-:Y:S01]  /*2760*/  LOP3.LUT R14, R25, 0x6, R14, 0xf8, !PT ;  /* 0x00000006190e7812 */ /* 0x000fe200078ef80e */
[C---:B------:R-:W-:Y:S01]  /*2770*/  IMAD R29, R73.reuse, UR11, R8 ;  /* 0x0000000b491d7c24 */ /* 0x040fe2000f8e0208 */
[----:B------:R-:W-:Y:S01]  /*2780*/  IADD3 R27, -R24, UR12, R27 ;  /* 0x0000000c181b7c10 */ /* 0x000fe2000fffe11b */
[----:B------:R-:W-:Y:S01]  /*2790*/  IMAD.IADD R28, R28, 0x1, -R25 ;  /* 0x000000011c1c7824 */ /* 0x000fe200078e0a19 */
[----:B------:R-:W-:Y:S01]  /*27a0*/  SHF.R.S32.HI R15, RZ, 0x1f, R14 ;  /* 0x0000001fff0f7819 */ /* 0x000fe2000001140e */
[----:B------:R-:W-:Y:S01]  /*27b0*/  IMAD.MOV.U32 R26, RZ, RZ, -0x1 ;  /* 0xffffffffff1a7424 */ /* 0x000fe200078e00ff */
[----:B------:R-:W-:Y:S01]  /*27c0*/  LOP3.LUT R33, R30, R11, R10, 0xfe, !PT ;  /* 0x0000000b1e217212 */ /* 0x000fe200078efe0a */
[----:B------:R-:W-:-:S04]  /*27d0*/  IMAD.WIDE.U32 R8, R73, UR10, R14 ;  /* 0x0000000a49087c25 */ /* 0x000fc8000f8e000e */
[----:B------:R-:W-:Y:S01]  /*27e0*/  IMAD.IADD R9, R9, 0x1, R29 ;  /* 0x0000000109097824 */ /* 0x000fe200078e021d */
[----:B------:R-:W-:Y:S06]  /*27f0*/  @P0 BRA `(.L_x_37) ;  /* 0x0000002400940947 */ /* 0x000fec0003800000 */
[----:B------:R-:W0:Y:S01]  /*2800*/  LDC.64 R24, c[0x0][0x5c8] ;  /* 0x00017200ff187b82 */ /* 0x000e220000000a00 */
[----:B------:R-:W-:Y:S01]  /*2810*/  ULDC.64 UR6, c[0x0][0x5c0] ;  /* 0x0001700000067ab9 */ /* 0x000fe20000000a00 */
[----:B------:R-:W-:Y:S01]  /*2820*/  BSSY B0, `(.L_x_37) ;  /* 0x0000262000007945 */ /* 0x000fe20003800000 */
[-C--:B0-----:R-:W-:Y:S02]  /*2830*/  IMAD R10, R31, R24.reuse, RZ ;  /* 0x000000181f0a7224 */ /* 0x081fe400078e02ff */
[----:B------:R-:W-:-:S04]  /*2840*/  IMAD.WIDE.U32 R8, R33, R24, R8 ;  /* 0x0000001821087225 */ /* 0x000fc800078e0008 */
[----:B------:R-:W-:Y:S01]  /*2850*/  IMAD R11, R33, R25, R10 ;  /* 0x00000019210b7224 */ /* 0x000fe200078e020a */
[----:B------:R-:W-:Y:S02]  /*2860*/  LEA R10, P0, R24, R8, 0x3 ;  /* 0x00000008180a7211 */ /* 0x000fe400078018ff */
[----:B------:R-:W-:Y:S01]  /*2870*/  IADD3 R8, P1, R8, UR6, RZ ;  /* 0x0000000608087c10 */ /* 0x000fe2000ff3e0ff */
[----:B------:R-:W-:Y:S01]  /*2880*/  IMAD.IADD R9, R9, 0x1, R11 ;  /* 0x0000000109097824 */ /* 0x000fe200078e020b */
[----:B------:R-:W-:-:S04]  /*2890*/  IADD3 R10, P2, R10, UR6, RZ ;  /* 0x000000060a0a7c10 */ /* 0x000fc8000ff5e0ff */
[----:B------:R-:W-:Y:S02]  /*28a0*/  LEA.HI.X R11, R24, R9, R25, 0x3, P0 ;  /* 0x00000009180b7211 */ /* 0x000fe400000f1c19 */
[----:B----45:R-:W-:Y:S02]  /*28b0*/  FSETP.NEU.AND P0, PT, R12, RZ, PT ;  /* 0x000000ff0c00720b */ /* 0x030fe40003f0d000 */
[----:B------:R-:W-:Y:S02]  /*28c0*/  IADD3.X R9, R9, UR7, RZ, P1, !PT ;  /* 0x0000000709097c10 */ /* 0x000fe40008ffe4ff */
[----:B------:R-:W-:-:S09]  /*28d0*/  IADD3.X R11, R11, UR7, RZ, P2, !PT ;  /* 0x000000070b0b7c10 */ /* 0x000fd200097fe4ff */
[----:B------:R-:W-:Y:S05]  /*28e0*/  @!P0 BRA `(.L_x_38) ;  /* 0x0000001c00148947 */ /* 0x000fea0003800000 */
[----:B------:R-:W-:Y:S01]  /*28f0*/  ULDC.64 UR6, c[0x0][0x5b8] ;  /* 0x00016e0000067ab9 */ /* 0x000fe20000000a00 */
[----:B------:R-:W-:Y:S01]  /*2900*/  ISETP.GE.AND P0, PT, R28, 0x1, PT ;  /* 0x000000011c00780c */ /* 0x000fe20003f06270 */
[----:B------:R-:W-:Y:S01]  /*2910*/  IMAD R32, R32, UR6, RZ ;  /* 0x0000000620207c24 */ /* 0x000fe2000f8e02ff */
[----:B------:R-:W-:Y:S01]  /*2920*/  ULDC.64 UR10, c[0x0][0x5a8] ;  /* 0x00016a00000a7ab9 */ /* 0x000fe20000000a00 */
[----:B------:R-:W-:Y:S01]  /*2930*/  IMAD.WIDE.U32 R24, R73, UR6, R14 ;  /* 0x0000000649187c25 */ /* 0x000fe2000f8e000e */
[----:B------:R-:W-:Y:S01]  /*2940*/  ISETP.LT.OR P3, PT, R27, 0x1, !P0 ;  /* 0x000000011b00780c */ /* 0x000fe20004761670 */
[----:B------:R-:W-:Y:S02]  /*2950*/  BSSY B1, `(.L_x_39) ;  /* 0x000000c000017945 */ /* 0x000fe40003800000 */
[----:B------:R-:W-:Y:S01]  /*2960*/  IMAD R73, R73, UR7, R32 ;  /* 0x0000000749497c24 */ /* 0x000fe2000f8e0220 */
[----:B------:R-:W-:Y:S02]  /*2970*/  ULDC.64 UR6, c[0x0][0x5b0] ;  /* 0x00016c0000067ab9 */ /* 0x000fe40000000a00 */
[----:B------:R-:W-:-:S02]  /*2980*/  IMAD R29, R31, UR6, RZ ;  /* 0x000000061f1d7c24 */ /* 0x000fc4000f8e02ff */
[----:B------:R-:W-:Y:S02]  /*2990*/  IMAD.IADD R25, R25, 0x1, R73 ;  /* 0x0000000119197824 */ /* 0x000fe400078e0249 */
[C---:B------:R-:W-:Y:S02]  /*29a0*/  IMAD R29, R33.reuse, UR7, R29 ;  /* 0x00000007211d7c24 */ /* 0x040fe4000f8e021d */
[----:B------:R-:W-:-:S03]  /*29b0*/  IMAD.WIDE.U32 R14, R33, UR6, R24 ;  /* 0x00000006210e7c25 */ /* 0x000fc6000f8e0018 */
[----:B------:R-:W-:-:S04]  /*29c0*/  IADD3 R14, P1, R14, UR10, RZ ;  /* 0x0000000a0e0e7c10 */ /* 0x000fc8000ff3e0ff */
[--C-:B------:R-:W-:Y:S02]  /*29d0*/  IADD3.X R15, R15, UR11, R29.reuse, P1, !PT ;  /* 0x0000000b0f0f7c10 */ /* 0x100fe40008ffe41d */
[----:B------:R-:W-:Y:S01]  /*29e0*/  PRMT R29, RZ, 0x7610, R29 ;  /* 0x00007610ff1d7816 */ /* 0x000fe2000000001d */
[----:B------:R-:W-:Y:S06]  /*29f0*/  @P3 BRA `(.L_x_40) ;  /* 0x0000000000043947 */ /* 0x000fec0003800000 */
[----:B------:R0:W5:Y:S02]  /*2a00*/  LDG.E.U8 R29, desc[UR16][R14.64] ;  /* 0x000000100e1d7981 */ /* 0x000164000c1e1100 */
.L_x_40:
[----:B------:R-:W-:Y:S05]  /*2a10*/  BSYNC B1 ;  /* 0x0000000000017941 */ /* 0x000fea0003800000 */
.L_x_39:
[----:B-----5:R-:W-:Y:S01]  /*2a20*/  LOP3.LUT R29, R29, 0xff, RZ, 0xc0, !PT ;  /* 0x000000ff1d1d7812 */ /* 0x020fe200078ec0ff */
[----:B------:R-:W-:Y:S01]  /*2a30*/  BSSY B1, `(.L_x_41) ;  /* 0x000000c000017945 */ /* 0x000fe20003800000 */
[----:B------:R-:W-:Y:S02]  /*2a40*/  ISETP.GE.AND P1, PT, R28, 0x2, PT ;  /* 0x000000021c00780c */ /* 0x000fe40003f26270 */
[----:B------:R-:W-:Y:S02]  /*2a50*/  F2FP.F16.E5M2.UNPACK_B R29, R29 ;  /* 0x0000001dff1d723e */ /* 0x000fe400020004ff */
[----:B------:R-:W-:-:S03]  /*2a60*/  ISETP.LT.OR P2, PT, R27, 0x1, !P1 ;  /* 0x000000011b00780c */ /* 0x000fc60004f41670 */
[----:B------:R-:W-:-:S05]  /*2a70*/  HADD2.F32 R29, -RZ, R29.H0_H0 ;  /* 0x2000001dff1d7230 */ /* 0x000fca0000004100 */
[----:B------:R-:W-:Y:S01]  /*2a80*/  FMUL R32, R29, R12 ;  /* 0x0000000c1d207220 */ /* 0x000fe20000400000 */
[----:B------:R-:W-:-:S03]  /*2a90*/  PRMT R29, RZ, 0x7610, R29 ;  /* 0x00007610ff1d7816 */ /* 0x000fc6000000001d */
[----:B--2---:R-:W-:-:S05]  /*2aa0*/  FFMA R32, R79, R7, R32 ;  /* 0x000000074f207223 */ /* 0x004fca0000000020 */
[----:B------:R-:W-:-:S05]  /*2ab0*/  F2FP.SATFINITE.E5M2.F32.PACK_AB_MERGE_C R35, RZ, R32, RZ ;  /* 0x00000020ff23723e */ /* 0x000fca00048060ff */
[----:B------:R1:W-:Y:S01]  /*2ac0*/  @!P3 STG.E.U8 desc[UR16][R8.64], R35 ;  /* 0x000000230800b986 */ /* 0x0003e2000c101110 */
[----:B------:R-:W-:Y:S05]  /*2ad0*/  @P2 BRA `(.L_x_42) ;  /* 0x0000000000042947 */ /* 0x000fea0003800000 */
[----:B------:R2:W5:Y:S02]  /*2ae0*/  LDG.E.U8 R29, desc[UR16][R14.64+0x1] ;  /* 0x000001100e1d7981 */ /* 0x000564000c1e1100 */
.L_x_42:
[----:B------:R-:W-:Y:S05]  /*2af0*/  BSYNC B1 ;  /* 0x0000000000017941 */ /* 0x000fea0003800000 */
.L_x_41:
[----:B-----5:R-:W-:Y:S01]  /*2b00*/  LOP3.LUT R29, R29, 0xff, RZ, 0xc0, !PT ;  /* 0x000000ff1d1d7812 */ /* 0x020fe200078ec0ff */
[----:B------:R-:W-:Y:S01]  /*2b10*/  BSSY B1, `(.L_x_43) ;  /* 0x0000012000017945 */ /* 0x000fe20003800000 */
[----:B------:R-:W-:Y:S02]  /*2b20*/  IADD3 R33, P3, R33, 0x8, RZ ;  /* 0x0000000821217810 */ /* 0x000fe40007f7e0ff */
[----:B------:R-:W-:Y:S02]  /*2b30*/  F2FP.F16.E5M2.UNPACK_B R29, R29 ;  /* 0x0000001dff1d723e */ /* 0x000fe400020004ff */
[----:B------:R-:W-:Y:S01]  /*2b40*/  ISETP.LT.OR P0, PT, R27, 0x9, !P0 ;  /* 0x000000091b00780c */ /* 0x000fe20004701670 */
[----:B------:R-:W-:Y:S02]  /*2b50*/  IMAD.X R30, RZ, RZ, R31, P3 ;  /* 0x000000ffff1e7224 */ /* 0x000fe400018e061f */
[----:B------:R-:W-:Y:S02]  /*2b60*/  HADD2.F32 R29, -RZ, R29.H0_H0 ;  /* 0x2000001dff1d7230 */ /* 0x000fe40000004100 */
[----:B------:R-:W-:-:S02]  /*2b70*/  IMAD R30, R30, UR6, RZ ;  /* 0x000000061e1e7c24 */ /* 0x000fc4000f8e02ff */
[----:B------:R-:W-:-:S04]  /*2b80*/  IMAD.WIDE.U32 R24, R33, UR6, R24 ;  /* 0x0000000621187c25 */ /* 0x000fc8000f8e0018 */
[----:B------:R-:W-:Y:S01]  /*2b90*/  FMUL R29, R29, R12 ;  /* 0x0000000c1d1d7220 */ /* 0x000fe20000400000 */
[----:B------:R-:W-:-:S03]  /*2ba0*/  IMAD R33, R33, UR7, R30 ;  /* 0x0000000721217c24 */ /* 0x000fc6000f8e021e */
[----:B------:R-:W-:Y:S01]  /*2bb0*/  FFMA R29, R80, R7, R29 ;  /* 0x00000007501d7223 */ /* 0x000fe2000000001d */
[----:B------:R-:W-:-:S04]  /*2bc0*/  IADD3 R24, P3, R24, UR10, RZ ;  /* 0x0000000a18187c10 */ /* 0x000fc8000ff7e0ff */
[----:B------:R-:W-:Y:S02]  /*2bd0*/  F2FP.SATFINITE.E5M2.F32.PACK_AB_MERGE_C R31, RZ, R29, RZ ;  /* 0x0000001dff1f723e */ /* 0x000fe400048060ff */
[----:B------:R-:W-:Y:S02]  /*2be0*/  IADD3.X R25, R25, UR11, R33, P3, !PT ;  /* 0x0000000b19197c10 */ /* 0x000fe40009ffe421 */
[----:B------:R-:W-:Y:S01]  /*2bf0*/  PRMT R29, RZ, 0x7610, R29 ;  /* 0x00007610ff1d7816 */ /* 0x000fe2000000001d */
[----:B------:R3:W-:Y:S01]  /*2c00*/  @!P2 STG.E.U8 desc[UR16][R8.64+0x1], R31 ;  /* 0x0000011f0800a986 */ /* 0x0007e2000c101110 */
[----:B------:R-:W-:Y:S05]  /*2c10*/  @P0 BRA `(.L_x_44) ;  /* 0x0000000000040947 */ /* 0x000fea0003800000 */
[----:B------:R4:W5:Y:S02]  /*2c20*/  LDG.E.U8 R29, desc[UR16][R24.64] ;  /* 0x00000010181d7981 */ /* 0x000964000c1e1100 */
.L_x_44:
[----:B------:R-:W-:Y:S05]  /*2c30*/  BSYNC B1 ;  /* 0x0000000000017941 */ /* 0x000fea0003800000 */
.L_x_43:
[----:B-----5:R-:W-:Y:S01]  /*2c40*/  LOP3.LUT R29, R29, 0xff, RZ, 0xc0, !PT ;  /* 0x000000ff1d1d7812 */ /* 0x020fe200078ec0ff */
[----:B------:R-:W-:Y:S01]  /*2c50*/  BSSY B1, `(.L_x_45) ;  /* 0x000000b000017945 */ /* 0x000fe20003800000 */
[----:B------:R-:W-:Y:S02]  /*2c60*/  ISETP.LT.OR P1, PT, R27, 0x9, !P1 ;  /* 0x000000091b00780c */ /* 0x000fe40004f21670 */
[----:B------:R-:W-:-:S05]  /*2c70*/  F2FP.F16.E5M2.UNPACK_B R29, R29 ;  /* 0x0000001dff1d723e */ /* 0x000fca00020004ff */
[----:B------:R-:W-:-:S05]  /*2c80*/  HADD2.F32 R29, -RZ, R29.H0_H0 ;  /* 0x2000001dff1d7230 */ /* 0x000fca0000004100 */
[----:B------:R-:W-:Y:S01]  /*2c90*/  FMUL R30, R29, R12 ;  /* 0x0000000c1d1e7220 */ /* 0x000fe20000400000 */
[----:B------:R-:W-:-:S03]  /*2ca0*/  PRMT R29, RZ, 0x7610, R29 ;  /* 0x00007610ff1d7816 */ /* 0x000fc6000000001d */
[----:B------:R-:W-:-:S05]  /*2cb0*/  FFMA R30, R77, R7, R30 ;  /* 0x000000074d1e7223 */ /* 0x000fca000000001e */
[----:B---3--:R-:W-:-:S05]  /*2cc0*/  F2FP.SATFINITE.E5M2.F32.PACK_AB_MERGE_C R31, RZ, R30, RZ ;  /* 0x0000001eff1f723e */ /* 0x008fca00048060ff */
[----:B------:R3:W-:Y:S01]  /*2cd0*/  @!P0 STG.E.U8 desc[UR16][R10.64], R31 ;  /* 0x0000001f0a008986 */ /* 0x0007e2000c101110 */
[----:B------:R-:W-:Y:S05]  /*2ce0*/  @P1 BRA `(.L_x_46) ;  /* 0x0000000000041947 */ /* 0x000fea0003800000 */
[----:B------:R0:W5:Y:S02]  /*2cf0*/  LDG.E.U8 R29, desc[UR16][R24.64+0x1] ;  /* 0x00000110181d7981 */ /* 0x000164000c1e1100 */
.L_x_46:
[----:B------:R-:W-:Y:S05]  /*2d00*/  BSYNC B1 ;  /* 0x0000000000017941 */ /* 0x000fea0003800000 */
.L_x_45:
[----:B-----5:R-:W-:Y:S01]  /*2d10*/  LOP3.LUT R29, R29, 0xff, RZ, 0xc0, !PT ;  /* 0x000000ff1d1d7812 */ /* 0x020fe200078ec0ff */
[----:B------:R-:W-:Y:S01]  /*2d20*/  BSSY B1, `(.L_x_47) ;  /* 0x000000c000017945 */ /* 0x000fe20003800000 */
[----:B------:R-:W-:Y:S02]  /*2d30*/  ISETP.GE.AND P0, PT, R28, 0x9, PT ;  /* 0x000000091c00780c */ /* 0x000fe40003f06270 */
[----:B------:R-:W-:Y:S02]  /*2d40*/  F2FP.F16.E5M2.UNPACK_B R29, R29 ;  /* 0x0000001dff1d723e */ /* 0x000fe400020004ff */
[----:B------:R-:W-:-:S03]  /*2d50*/  ISETP.LT.OR P2, PT, R27, 0x1, !P0 ;  /* 0x000000011b00780c */ /* 0x000fc60004741670 */
[----:B------:R-:W-:-:S05]  /*2d60*/  HADD2.F32 R29, -RZ, R29.H0_H0 ;  /* 0x2000001dff1d7230 */ /* 0x000fca0000004100 */
[----:B------:R-:W-:-:S04]  /*2d70*/  FMUL R29, R29, R12 ;  /* 0x0000000c1d1d7220 */ /* 0x000fc80000400000 */
[----:B------:R-:W-:-:S05]  /*2d80*/  FFMA R29, R78, R7, R29 ;  /* 0x000000074e1d7223 */ /* 0x000fca000000001d */
[----:B---3--:R-:W-:Y:S02]  /*2d90*/  F2FP.SATFINITE.E5M2.F32.PACK_AB_MERGE_C R31, RZ, R29, RZ ;  /* 0x0000001dff1f723e */ /* 0x008fe400048060ff */
[----:B------:R-:W-:-:S03]  /*2da0*/  PRMT R29, RZ, 0x7610, R29 ;  /* 0x00007610ff1d7816 */ /* 0x000fc6000000001d */
[----:B------:R3:W-:Y:S01]  /*2db0*/  @!P1 STG.E.U8 desc[UR16][R10.64+0x1], R31 ;  /* 0x0000011f0a009986 */ /* 0x0007e2000c101110 */
[----:B------:R-:W-:Y:S05]  /*2dc0*/  @P2 BRA `(.L_x_48) ;  /* 0x0000000000042947 */ /* 0x000fea0003800000 */
[----:B------:R0:W5:Y:S02]  /*2dd0*/  LDG.E.U8 R29, desc[UR16][R14.64+0x8] ;  /* 0x000008100e1d7981 */ /* 0x000164000c1e1100 */
.L_x_48:
[----:B------:R-:W-:Y:S05]  /*2de0*/  BSYNC B1 ;  /* 0x0000000000017941 */ /* 0x000fea0003800000 */
.L_x_47:
        /* <DEDUP_REMOVED lines=13> */
.L_x_50:
[----:B------:R-:W-:Y:S05]  /*2ec0*/  BSYNC B1 ;  /* 0x0000000000017941 */ /* 0x000fea0003800000 */
.L_x_49:
[----:B-----5:R-:W-:Y:S01]  /*2ed0*/  LOP3.LUT R29, R29, 0xff, RZ, 0xc0, !PT ;  /* 0x000000ff1d1d7812 */ /* 0x020fe200078ec0ff */
[----:B------:R-:W-:Y:S01]  /*2ee0*/  BSSY B1, `(.L_x_51) ;  /* 0x000000b000017945 */ /* 0x000fe20003800000 */
[----:B------:R-:W-:Y:S02]  /*2ef0*/  ISETP.LT.OR P0, PT, R27, 0x9, !P0 ;  /* 0x000000091b00780c */ /* 0x000fe40004701670 */
[----:B------:R-:W-:-:S05]  /*2f00*/  F2FP.F16.E5M2.UNPACK_B R29, R29 ;  /* 0x0000001dff1d723e */ /* 0x000fca00020004ff */
        /* <DEDUP_REMOVED lines=8> */
.L_x_52:
[----:B------:R-:W-:Y:S05]  /*2f90*/  BSYNC B1 ;  /* 0x0000000000017941 */ /* 0x000fea0003800000 */
.L_x_51:
        /* <DEDUP_REMOVED lines=12> */
.L_x_54:
[----:B------:R-:W-:Y:S05]  /*3060*/  BSYNC B1 ;  /* 0x0000000000017941 */ /* 0x000fea0003800000 */
.L_x_53:
        /* <DEDUP_REMOVED lines=13> */
.L_x_56:
[----:B------:R-:W-:Y:S05]  /*3140*/  BSYNC B1 ;  /* 0x0000000000017941 */ /* 0x000fea0003800000 */
.L_x_55:
        /* <DEDUP_REMOVED lines=13> */
.L_x_58:
[----:B------:R-:W-:Y:S05]  /*3220*/  BSYNC B1 ;  /* 0x0000000000017941 */ /* 0x000fea0003800000 */
.L_x_57:
        /* <DEDUP_REMOVED lines=12> */
.L_x_60:
[----:B------:R-:W-:Y:S05]  /*32f0*/  BSYNC B1 ;  /* 0x0000000000017941 */ /* 0x000fea0003800000 */
.L_x_59:
        /* <DEDUP_REMOVED lines=12> */
.L_x_62:
[----:B------:R-:W-:Y:S05]  /*33c0*/  BSYNC B1 ;  /* 0x0000000000017941 */ /* 0x000fea0003800000 */
.L_x_61:
        /* <DEDUP_REMOVED lines=13> */
.L_x_64:
[----:B------:R-:W-:Y:S05]  /*34a0*/  BSYNC B1 ;  /* 0x0000000000017941 */ /* 0x000fea0003800000 */
.L_x_63:
        /* <DEDUP_REMOVED lines=13> */
.L_x_66:
[----:B------:R-:W-:Y:S05]  /*3580*/  BSYNC B1 ;  /* 0x0000000000017941 */ /* 0x000fea0003800000 */
.L_x_65:
        /* <DEDUP_REMOVED lines=12> */
.L_x_68:
[----:B------:R-:W-:Y:S05]  /*3650*/  BSYNC B1 ;  /* 0x0000000000017941 */ /* 0x000fea0003800000 */
.L_x_67:
        /* <DEDUP_REMOVED lines=12> */
.L_x_70:
[----:B------:R-:W-:Y:S05]  /*3720*/  BSYNC B1 ;  /* 0x0000000000017941 */ /* 0x000fea0003800000 */
.L_x_69:
        /* <DEDUP_REMOVED lines=13> */
.L_x_72:
[----:B------:R-:W-:Y:S05]  /*3800*/  BSYNC B1 ;  /* 0x0000000000017941 */ /* 0x000fea0003800000 */
.L_x_71:
        /* <DEDUP_REMOVED lines=13> */
.L_x_74:
[----:B------:R-:W-:Y:S05]  /*38e0*/  BSYNC B1 ;  /* 0x0000000000017941 */ /* 0x000fea0003800000 */
.L_x_73:
        /* <DEDUP_REMOVED lines=12> */
.L_x_76:
[----:B------:R-:W-:Y:S05]  /*39b0*/  BSYNC B1 ;  /* 0x0000000000017941 */ /* 0x000fea0003800000 */
.L_x_75:
        /* <DEDUP_REMOVED lines=12> */
.L_x_78:
[----:B------:R-:W-:Y:S05]  /*3a80*/  BSYNC B1 ;  /* 0x0000000000017941 */ /* 0x000fea0003800000 */
.L_x_77:
        /* <DEDUP_REMOVED lines=13> */
.L_x_80:
[----:B------:R-:W-:Y:S05]  /*3b60*/  BSYNC B1 ;  /* 0x0000000000017941 */ /* 0x000fea0003800000 */
.L_x_79:
        /* <DEDUP_REMOVED lines=13> */
.L_x_82:
[----:B------:R-:W-:Y:S05]  /*3c40*/  BSYNC B1 ;  /* 0x0000000000017941 */ /* 0x000fea0003800000 */
.L_x_81:
        /* <DEDUP_REMOVED lines=12> */
.L_x_84:
[----:B------:R-:W-:Y:S05]  /*3d10*/  BSYNC B1 ;  /* 0x0000000000017941 */ /* 0x000fea0003800000 */
.L_x_83:
[----:B-----5:R-:W-:Y:S01]  /*3d20*/  LOP3.LUT R29, R29, 0xff, RZ, 0xc0, !PT ;  /* 0x000000ff1d1d7812 */ /* 0x020fe200078ec0ff */
[----:B------:R-:W-:Y:S01]  /*3d30*/  BSSY B1, `(.L_x_85) ;  /* 0x000000b000017945 */ /* 0x000fe20003800000 */
[----:B------:R-:W-:Y:S02]  /*3d40*/  ISETP.LT.OR P1, PT, R27, 0x9, !P1 ;  /* 0x000000091b00780c */ /* 0x000fe40004f21670 */
[----:B------:R-:W-:-:S05]  /*3d50*/  F2FP.F16.E5M2.UNPACK_B R29, R29 ;  /* 0x0000001dff1d723e */ /* 0x000fca00020004ff */
[----:B------:R-:W-:-:S05]  /*3d60*/  HADD2.F32 R29, -RZ, R29.H0_H0 ;  /* 0x2000001dff1d7230 */ /* 0x000fca0000004100 */
[----:B------:R-:W-:-:S04]  /*3d70*/  FMUL R30, R29, R12 ;  /* 0x0000000c1d1e7220 */ /* 0x000fc80000400000 */
[----:B------:R-:W-:Y:S01]  /*3d80*/  FFMA R30, R23, R7, R30 ;  /* 0x00000007171e7223 */ /* 0x000fe2000000001e */
[----:B------:R-:W-:-:S04]  /*3d90*/  PRMT R23, RZ, 0x7610, R23 ;  /* 0x00007610ff177816 */ /* 0x000fc80000000017 */
[----:B------:R-:W-:-:S05]  /*3da0*/  F2FP.SATFINITE.E5M2.F32.PACK_AB_MERGE_C R29, RZ, R30, RZ ;  /* 0x0000001eff1d723e */ /* 0x000fca00048060ff */
[----:B------:R0:W-:Y:S01]  /*3db0*/  @!P0 STG.E.U8 desc[UR16][R10.64+0x28], R29 ;  /* 0x0000281d0a008986 */ /* 0x0001e2000c101110 */
[----:B------:R-:W-:Y:S05]  /*3dc0*/  @P1 BRA `(.L_x_86) ;  /* 0x0000000000041947 */ /* 0x000fea0003800000 */
[----:B------:R0:W5:Y:S02]  /*3dd0*/  LDG.E.U8 R23, desc[UR16][R24.64+0x29] ;  /* 0x0000291018177981 */ /* 0x000164000c1e1100 */
.L_x_86:
[----:B------:R-:W-:Y:S05]  /*3de0*/  BSYNC B1 ;  /* 0x0000000000017941 */ /* 0x000fea0003800000 */
.L_x_85:
        /* <DEDUP_REMOVED lines=8> */
[----:B0-----:R-:W-:Y:S02]  /*3e70*/  F2FP.SATFINITE.E5M2.F32.PACK_AB_MERGE_C R29, RZ, R23, RZ ;  /* 0x00000017ff1d723e */ /* 0x001fe400048060ff */
[----:B------:R-:W-:-:S03]  /*3e80*/  PRMT R23, RZ, 0x7610, R23 ;  /* 0x00007610ff177816 */ /* 0x000fc60000000017 */
[----:B------:R0:W-:Y:S01]  /*3e90*/  @!P1 STG.E.U8 desc[UR16][R10.64+0x29], R29 ;  /* 0x0000291d0a009986 */ /* 0x0001e2000c101110 */
[----:B------:R-:W-:Y:S05]  /*3ea0*/  @P2 BRA `(.L_x_88) ;  /* 0x0000000000042947 */ /* 0x000fea0003800000 */
[----:B------:R0:W5:Y:S02]  /*3eb0*/  LDG.E.U8 R23, desc[UR16][R14.64+0x30] ;  /* 0x000030100e177981 */ /* 0x000164000c1e1100 */
.L_x_88:
[----:B------:R-:W-:Y:S05]  /*3ec0*/  BSYNC B1 ;  /* 0x0000000000017941 */ /* 0x000fea0003800000 */
.L_x_87:
[----:B-----5:R-:W-:Y:S01]  /*3ed0*/  LOP3.LUT R23, R23, 0xff, RZ, 0xc0, !PT ;  /* 0x000000ff17177812 */ /* 0x020fe200078ec0ff */
[----:B------:R-:W-:Y:S01]  /*3ee0*/  BSSY B1, `(.L_x_89) ;  /* 0x000000c000017945 */ /* 0x000fe20003800000 */
[----:B------:R-:W-:Y:S02]  /*3ef0*/  ISETP.GE.AND P1, PT, R28, 0x32, PT ;  /* 0x000000321c00780c */ /* 0x000fe40003f26270 */
[----:B------:R-:W-:Y:S02]  /*3f00*/  F2FP.F16.E5M2.UNPACK_B R23, R23 ;  /* 0x00000017ff17723e */ /* 0x000fe400020004ff */
[----:B------:R-:W-:-:S03]  /*3f10*/  ISETP.LT.OR P3, PT, R27, 0x1, !P1 ;  /* 0x000000011b00780c */ /* 0x000fc60004f61670 */
        /* <DEDUP_REMOVED lines=8> */
.L_x_90:
[----:B------:R-:W-:Y:S05]  /*3fa0*/  BSYNC B1 ;  /* 0x0000000000017941 */ /* 0x000fea0003800000 */
.L_x_89:
[----:B-----5:R-:W-:Y:S01]  /*3fb0*/  LOP3.LUT R21, R21, 0xff, RZ, 0xc0, !PT ;  /* 0x000000ff15157812 */ /* 0x020fe200078ec0ff */
[----:B------:R-:W-:Y:S01]  /*3fc0*/  BSSY B1, `(.L_x_91) ;  /* 0x000000b000017945 */ /* 0x000fe20003800000 */
[----:B------:R-:W-:Y:S02]  /*3fd0*/  ISETP.LT.OR P0, PT, R27, 0x9, !P0 ;  /* 0x000000091b00780c */ /* 0x000fe40004701670 */
[----:B------:R-:W-:-:S05]  /*3fe0*/  F2FP.F16.E5M2.UNPACK_B R21, R21 ;  /* 0x00000015ff15723e */ /* 0x000fca00020004ff */
        /* <DEDUP_REMOVED lines=8> */
.L_x_92:
[----:B------:R-:W-:Y:S05]  /*4070*/  BSYNC B1 ;  /* 0x0000000000017941 */ /* 0x000fea0003800000 */
.L_x_91:
        /* <DEDUP_REMOVED lines=12> */
.L_x_94:
[----:B------:R-:W-:Y:S05]  /*4140*/  BSYNC B1 ;  /* 0x0000000000017941 */ /* 0x000fea0003800000 */
.L_x_93:
        /* <DEDUP_REMOVED lines=13> */
.L_x_96:
[----:B------:R-:W-:Y:S05]  /*4220*/  BSYNC B1 ;  /* 0x0000000000017941 */ /* 0x000fea0003800000 */
.L_x_95:
        /* <DEDUP_REMOVED lines=13> */
.L_x_98:
[----:B------:R-:W-:Y:S05]  /*4300*/  BSYNC B1 ;  /* 0x0000000000017941 */ /* 0x000fea0003800000 */
.L_x_97:
[----:B-----5:R-:W-:Y:S01]  /*4310*/  LOP3.LUT R17, R17, 0xff, RZ, 0xc0, !PT ;  /* 0x000000ff11117812 */ /* 0x020fe200078ec0ff */
[----:B------:R-:W-:Y:S01]  /*4320*/  BSSY B1, `(.L_x_99) ;  /* 0x000000b000017945 */ /* 0x000fe20003800000 */
[----:B------:R-:W-:Y:S02]  /*4330*/  ISETP.LT.OR P0, PT, R27, 0x9, !P0 ;  /* 0x000000091b00780c */ /* 0x000fe40004701670 */
[----:B------:R-:W-:Y:S02]  /*4340*/  F2FP.F16.E5M2.UNPACK_B R17, R17 ;  /* 0x00000011ff11723e */ /* 0x000fe400020004ff */
[----:B0-2---:R-:W-:-:S03]  /*4350*/  PRMT R14, RZ, 0x7610, R14 ;  /* 0x00007610ff0e7816 */ /* 0x005fc6000000000e */
[----:B------:R-:W-:-:S05]  /*4360*/  HADD2.F32 R17, -RZ, R17.H0_H0 ;  /* 0x20000011ff117230 */ /* 0x000fca0000004100 */
[----:B------:R-:W-:-:S04]  /*4370*/  FMUL R17, R17, R12 ;  /* 0x0000000c11117220 */ /* 0x000fc80000400000 */
[----:B------:R-:W-:-:S05]  /*4380*/  FFMA R17, R18, R7, R17 ;  /* 0x0000000712117223 */ /* 0x000fca0000000011 */
[----:B------:R-:W-:-:S05]  /*4390*/  F2FP.SATFINITE.E5M2.F32.PACK_AB_MERGE_C R17, RZ, R17, RZ ;  /* 0x00000011ff11723e */ /* 0x000fca00048060ff */
[----:B------:R0:W-:Y:S01]  /*43a0*/  @!P3 STG.E.U8 desc[UR16][R8.64+0x39], R17 ;  /* 0x000039110800b986 */ /* 0x0001e2000c101110 */
[----:B------:R-:W-:Y:S05]  /*43b0*/  @P0 BRA `(.L_x_100) ;  /* 0x0000000000040947 */ /* 0x000fea0003800000 */
[----:B------:R2:W5:Y:S02]  /*43c0*/  LDG.E.U8 R14, desc[UR16][R24.64+0x38] ;  /* 0x00003810180e7981 */ /* 0x000564000c1e1100 */
.L_x_100:
[----:B------:R-:W-:Y:S05]  /*43d0*/  BSYNC B1 ;  /* 0x0000000000017941 */ /* 0x000fea0003800000 */
.L_x_99:
[----:B-----5:R-:W-:Y:S01]  /*43e0*/  LOP3.LUT R14, R14, 0xff, RZ, 0xc0, !PT ;  /* 0x000000ff0e0e7812 */ /* 0x020fe200078ec0ff */
[----:B------:R-:W-:Y:S01]  /*43f0*/  BSSY B1, `(.L_x_101) ;  /* 0x000000b000017945 */ /* 0x000fe20003800000 */
[----:B------:R-:W-:Y:S02]  /*4400*/  ISETP.LT.OR P1, PT, R27, 0x9, !P1 ;  /* 0x000000091b00780c */ /* 0x000fe40004f21670 */
[----:B------:R-:W-:-:S05]  /*4410*/  F2FP.F16.E5M2.UNPACK_B R14, R14 ;  /* 0x0000000eff0e723e */ /* 0x000fca00020004ff */
[----:B01-3--:R-:W-:-:S05]  /*4420*/  HADD2.F32 R9, -RZ, R14.H0_H0 ;  /* 0x2000000eff097230 */ /* 0x00bfca0000004100 */
[----:B------:R-:W-:-:S04]  /*4430*/  FMUL R8, R9, R12 ;  /* 0x0000000c09087220 */ /* 0x000fc80000400000 */
[----:B------:R-:W-:-:S05]  /*4440*/  FFMA R8, R13, R7, R8 ;  /* 0x000000070d087223 */ /* 0x000fca0000000008 */
[----:B------:R-:W-:Y:S02]  /*4450*/  F2FP.SATFINITE.E5M2.F32.PACK_AB_MERGE_C R9, RZ, R8, RZ ;  /* 0x00000008ff09723e */ /* 0x000fe400048060ff */
[----:B------:R-:W-:-:S03]  /*4460*/  PRMT R8, RZ, 0x7610, R8 ;  /* 0x00007610ff087816 */ /* 0x000fc60000000008 */
[----:B------:R0:W-:Y:S01]  /*4470*/  @!P0 STG.E.U8 desc[UR16][R10.64+0x38], R9 ;  /* 0x000038090a008986 */ /* 0x0001e2000c101110 */
[----:B------:R-:W-:Y:S05]  /*4480*/  @P1 BRA `(.L_x_102) ;  /* 0x0000000000041947 */ /* 0x000fea0003800000 */
[----:B------:R1:W5:Y:S02]  /*4490*/  LDG.E.U8 R8, desc[UR16][R24.64+0x39] ;  /* 0x0000391018087981 */ /* 0x000364000c1e1100 */
.L_x_102:
[----:B------:R-:W-:Y:S05]  /*44a0*/  BSYNC B1 ;  /* 0x0000000000017941 */ /* 0x000fea0003800000 */
.L_x_101:
[----:B------:R-:W-:Y:S05]  /*44b0*/  @P1 BRA `(.L_x_103) ;  /* 0x0000000800601947 */ /* 0x000fea0003800000 */
[----:B-----5:R-:W-:-:S04]  /*44c0*/  LOP3.LUT R8, R8, 0xff, RZ, 0xc0, !PT ;  /* 0x000000ff08087812 */ /* 0x020fc800078ec0ff */
[----:B------:R-:W-:-:S05]  /*44d0*/  F2FP.F16.E5M2.UNPACK_B R8, R8 ;  /* 0x00000008ff08723e */ /* 0x000fca00020004ff */
[----:B0-----:R-:W-:-:S05]  /*44e0*/  HADD2.F32 R9, -RZ, R8.H0_H0 ;  /* 0x20000008ff097230 */ /* 0x001fca0000004100 */
[----:B------:R-:W-:-:S04]  /*44f0*/  FMUL R9, R9, R12 ;  /* 0x0000000c09097220 */ /* 0x000fc80000400000 */
[----:B------:R-:W-:-:S05]  /*4500*/  FFMA R9, R16, R7, R9 ;  /* 0x0000000710097223 */ /* 0x000fca0000000009 */
[----:B------:R-:W-:-:S05]  /*4510*/  F2FP.SATFINITE.E5M2.F32.PACK_AB_MERGE_C R9, RZ, R9, RZ ;  /* 0x00000009ff09723e */ /* 0x000fca00048060ff */
[----:B------:R3:W-:Y:S01]  /*4520*/  STG.E.U8 desc[UR16][R10.64+0x39], R9 ;  /* 0x000039090a007986 */ /* 0x0007e2000c101110 */
[----:B------:R-:W-:Y:S05]  /*4530*/  BRA `(.L_x_103) ;  /* 0x0000000800407947 */ /* 0x000fea0003800000 */
.L_x_38:
[C---:B------:R-:W-:Y:S01]  /*4540*/  ISETP.GE.AND P3, PT, R28.reuse, 0x1, PT ;  /* 0x000000011c00780c */ /* 0x040fe20003f66270 */
[-C--:B--2---:R-:W-:Y:S01]  /*4550*/  FMUL R79, R79, R7.reuse ;  /* 0x000000074f4f7220 */ /* 0x084fe20000400000 */
[----:B------:R-:W-:Y:S01]  /*4560*/  ISETP.GE.AND P0, PT, R28, 0x2, PT ;  /* 0x000000021c00780c */ /* 0x000fe20003f06270 */
[-C--:B------:R-:W-:Y:S01]  /*4570*/  FMUL R80, R80, R7.reuse ;  /* 0x0000000750507220 */ /* 0x080fe20000400000 */
[----:B------:R-:W-:Y:S01]  /*4580*/  ISETP.LT.OR P1, PT, R27, 0x1, !P3 ;  /* 0x000000011b00780c */ /* 0x000fe20005f21670 */
[-C--:B------:R-:W-:Y:S01]  /*4590*/  FMUL R77, R77, R7.reuse ;  /* 0x000000074d4d7220 */ /* 0x080fe20000400000 */
[C---:B------:R-:W-:Y:S01]  /*45a0*/  ISETP.LT.OR P2, PT, R27.reuse, 0x1, !P0 ;  /* 0x000000011b00780c */ /* 0x040fe20004741670 */
[-C--:B------:R-:W-:Y:S01]  /*45b0*/  FMUL R78, R78, R7.reuse ;  /* 0x000000074e4e7220 */ /* 0x080fe20000400000 */
[----:B------:R-:W-:Y:S01]  /*45c0*/  ISETP.LT.OR P3, PT, R27, 0x9, !P3 ;  /* 0x000000091b00780c */ /* 0x000fe20005f61670 */
[----:B------:R-:W-:Y:S01]  /*45d0*/  FMUL R75, R75, R7 ;  /* 0x000000074b4b7220 */ /* 0x000fe20000400000 */
[----:B------:R-:W-:Y:S01]  /*45e0*/  F2FP.SATFINITE.E5M2.F32.PACK_AB_MERGE_C R79, RZ, R79, RZ ;  /* 0x0000004fff4f723e */ /* 0x000fe200048060ff */
[-C--:B------:R-:W-:Y:S01]  /*45f0*/  FMUL R76, R76, R7.reuse ;  /* 0x000000074c4c7220 */ /* 0x080fe20000400000 */
[----:B------:R-:W-:Y:S01]  /*4600*/  F2FP.SATFINITE.E5M2.F32.PACK_AB_MERGE_C R15, RZ, R80, RZ ;  /* 0x00000050ff0f723e */ /* 0x000fe200048060ff */
[----:B------:R-:W-:Y:S01]  /*4610*/  FMUL R74, R74, R7 ;  /* 0x000000074a4a7220 */ /* 0x000fe20000400000 */
[----:B------:R-:W-:Y:S01]  /*4620*/  F2FP.SATFINITE.E5M2.F32.PACK_AB_MERGE_C R77, RZ, R77, RZ ;  /* 0x0000004dff4d723e */ /* 0x000fe200048060ff */
[-C--:B------:R-:W-:Y:S01]  /*4630*/  FMUL R72, R72, R7.reuse ;  /* 0x0000000748487220 */ /* 0x080fe20000400000 */
[----:B------:R-:W-:Y:S01]  /*4640*/  ISETP.LT.OR P0, PT, R27, 0x9, !P0 ;  /* 0x000000091b00780c */ /* 0x000fe20004701670 */
[----:B------:R-:W-:Y:S01]  /*4650*/  @!P1 STG.E.U8 desc[UR16][R8.64], R79 ;  /* 0x0000004f08009986 */ /* 0x000fe2000c101110 */
[C---:B------:R-:W-:Y:S01]  /*4660*/  ISETP.GE.AND P1, PT, R28.reuse, 0x9, PT ;  /* 0x000000091c00780c */ /* 0x040fe20003f26270 */
[----:B------:R-:W-:Y:S01]  /*4670*/  FMUL R69, R69, R7 ;  /* 0x0000000745457220 */ /* 0x000fe20000400000 */
[----:B------:R-:W-:Y:S01]  /*4680*/  F2FP.SATFINITE.E5M2.F32.PACK_AB_MERGE_C R75, RZ, R75, RZ ;  /* 0x0000004bff4b723e */ /* 0x000fe200048060ff */
[----:B------:R0:W-:Y:S01]  /*4690*/  @!P2 STG.E.U8 desc[UR16][R8.64+0x1], R15 ;  /* 0x0000010f0800a986 */ /* 0x0001e2000c101110 */
[----:B------:R-:W-:Y:S01]  /*46a0*/  ISETP.GE.AND P2, PT, R28, 0xa, PT ;  /* 0x0000000a1c00780c */ /* 0x000fe20003f46270 */
[-C--:B------:R-:W-:Y:S01]  /*46b0*/  FMUL R70, R70, R7.reuse ;  /* 0x0000000746467220 */ /* 0x080fe20000400000 */
[----:B------:R-:W-:Y:S01]  /*46c0*/  F2FP.SATFINITE.E5M2.F32.PACK_AB_MERGE_C R25, RZ, R76, RZ ;  /* 0x0000004cff19723e */ /* 0x000fe200048060ff */
[----:B------:R-:W-:Y:S01]  /*46d0*/  @!P3 STG.E.U8 desc[UR16][R10.64], R77 ;  /* 0x0000004d0a00b986 */ /* 0x000fe2000c101110 */
[C---:B------:R-:W-:Y:S01]  /*46e0*/  ISETP.LT.OR P3, PT, R27.reuse, 0x1, !P1 ;  /* 0x000000011b00780c */ /* 0x040fe20004f61670 */
[-C--:B------:R-:W-:Y:S01]  /*46f0*/  FMUL R68, R68, R7.reuse ;  /* 0x0000000744447220 */ /* 0x080fe20000400000 */
[----:B------:R-:W-:Y:S01]  /*4700*/  ISETP.LT.OR P5, PT, R27, 0x1, !P2 ;  /* 0x000000011b00780c */ /* 0x000fe200057a1670 */
[-C--:B------:R-:W-:Y:S01]  /*4710*/  FMUL R67, R67, R7.reuse ;  /* 0x0000000743437220 */ /* 0x080fe20000400000 */
[----:B------:R-:W-:Y:S01]  /*4720*/  ISETP.LT.OR P1, PT, R27, 0x9, !P1 ;  /* 0x000000091b00780c */ /* 0x000fe20004f21670 */
[-C--:B------:R-:W-:Y:S01]  /*4730*/  FMUL R65, R65, R7.reuse ;  /* 0x0000000741417220 */ /* 0x080fe20000400000 */
[----:B------:R-:W-:Y:S01]  /*4740*/  F2FP.SATFINITE.E5M2.F32.PACK_AB_MERGE_C R29, RZ, R74, RZ ;  /* 0x0000004aff1d723e */ /* 0x000fe200048060ff */
[-C--:B------:R-:W-:Y:S01]  /*4750*/  FMUL R66, R66, R7.reuse ;  /* 0x0000000742427220 */ /* 0x080fe20000400000 */
[----:B0-----:R-:W-:Y:S01]  /*4760*/  F2FP.SATFINITE.E5M2.F32.PACK_AB_MERGE_C R15, RZ, R78, RZ ;  /* 0x0000004eff0f723e */ /* 0x001fe200048060ff */
[-C--:B------:R-:W-:Y:S01]  /*4770*/  FMUL R64, R64, R7.reuse ;  /* 0x0000000740407220 */ /* 0x080fe20000400000 */
[----:B------:R-:W-:Y:S01]  /*4780*/  ISETP.LT.OR P2, PT, R27, 0x9, !P2 ;  /* 0x000000091b00780c */ /* 0x000fe20005741670 */
[-C--:B------:R-:W-:Y:S01]  /*4790*/  FMUL R63, R63, R7.reuse ;  /* 0x000000073f3f7220 */ /* 0x080fe20000400000 */
[----:B------:R-:W-:Y:S01]  /*47a0*/  F2FP.SATFINITE.E5M2.F32.PACK_AB_MERGE_C R31, RZ, R72, RZ ;  /* 0x00000048ff1f723e */ /* 0x000fe200048060ff */
[----:B------:R0:W-:Y:S01]  /*47b0*/  @!P0 STG.E.U8 desc[UR16][R10.64+0x1], R15 ;  /* 0x0000010f0a008986 */ /* 0x0001e2000c101110 */
[C---:B------:R-:W-:Y:S01]  /*47c0*/  ISETP.GE.AND P0, PT, R28.reuse, 0x11, PT ;  /* 0x000000111c00780c */ /* 0x040fe20003f06270 */
[----:B------:R-:W-:Y:S01]  /*47d0*/  FMUL R61, R61, R7 ;  /* 0x000000073d3d7220 */ /* 0x000fe20000400000 */
[----:B------:R-:W-:Y:S01]  /*47e0*/  F2FP.SATFINITE.E5M2.F32.PACK_AB_MERGE_C R69, RZ, R69, RZ ;  /* 0x00000045ff45723e */ /* 0x000fe200048060ff */
[----:B------:R-:W-:Y:S01]  /*47f0*/  @!P3 STG.E.U8 desc[UR16][R8.64+0x8], R75 ;  /* 0x0000084b0800b986 */ /* 0x000fe2000c101110 */
[----:B------:R-:W-:Y:S01]  /*4800*/  ISETP.GE.AND P3, PT, R28, 0x12, PT ;  /* 0x000000121c00780c */ /* 0x000fe20003f66270 */
[----:B------:R-:W-:Y:S01]  /*4810*/  FMUL R62, R62, R7 ;  /* 0x000000073e3e7220 */ /* 0x000fe20000400000 */
[----:B------:R-:W-:Y:S01]  /*4820*/  F2FP.SATFINITE.E5M2.F32.PACK_AB_MERGE_C R67, RZ, R67, RZ ;  /* 0x00000043ff43723e */ /* 0x000fe200048060ff */
[----:B------:R1:W-:Y:S01]  /*4830*/  @!P5 STG.E.U8 desc[UR16][R8.64+0x9], R25 ;  /* 0x000009190800d986 */ /* 0x0003e2000c101110 */
[----:B------:R-:W-:Y:S01]  /*4840*/  ISETP.LT.OR P5, PT, R27, 0x1, !P3 ;  /* 0x000000011b00780c */ /* 0x000fe20005fa1670 */
[-C--:B------:R-:W-:Y:S01]  /*4850*/  FMUL R59, R59, R7.reuse ;  /* 0x000000073b3b7220 */ /* 0x080fe20000400000 */
[C---:B------:R-:W-:Y:S01]  /*4860*/  ISETP.LT.OR P3, PT, R27.reuse, 0x9, !P3 ;  /* 0x000000091b00780c */ /* 0x040fe20005f61670 */
[----:B------:R-:W-:Y:S01]  /*4870*/  @!P1 STG.E.U8 desc[UR16][R10.64+0x8], R29 ;  /* 0x0000081d0a009986 */ /* 0x000fe2000c101110 */
[----:B------:R-:W-:Y:S01]  /*4880*/  ISETP.LT.OR P1, PT, R27, 0x1, !P0 ;  /* 0x000000011b00780c */ /* 0x000fe20004721670 */
[-C--:B------:R-:W-:Y:S01]  /*4890*/  FMUL R60, R60, R7.reuse ;  /* 0x000000073c3c7220 */ /* 0x080fe20000400000 */
[----:B0-----:R-:W-:Y:S01]  /*48a0*/  F2FP.SATFINITE.E5M2.F32.PACK_AB_MERGE_C R15, RZ, R70, RZ ;  /* 0x00000046ff0f723e */ /* 0x001fe200048060ff */
[----:B------:R-:W-:Y:S01]  /*48b0*/  @!P2 STG.E.U8 desc[UR16][R10.64+0x9], R31 ;  /* 0x0000091f0a00a986 */ /* 0x000fe2000c101110 */
[----:B------:R-:W-:Y:S01]  /*48c0*/  ISETP.GE.AND P2, PT, R28, 0x19, PT ;  /* 0x000000191c00780c */ /* 0x000fe20003f46270 */
[-C--:B------:R-:W-:Y:S01]  /*48d0*/  FMUL R57, R57, R7.reuse ;  /* 0x0000000739397220 */ /* 0x080fe20000400000 */
[C---:B------:R-:W-:Y:S01]  /*48e0*/  ISETP.LT.OR P0, PT, R27.reuse, 0x9, !P0 ;  /* 0x000000091b00780c */ /* 0x040fe20004701670 */
[-C--:B------:R-:W-:Y:S01]  /*48f0*/  FMUL R58, R58, R7.reuse ;  /* 0x000000073a3a7220 */ /* 0x080fe20000400000 */
[----:B------:R-:W-:Y:S01]  /*4900*/  ISETP.LT.OR P6, PT, R27, 0x1, !P2 ;  /* 0x000000011b00780c */ /* 0x000fe200057c1670 */
[----:B------:R0:W-:Y:S01]  /*4910*/  @!P5 STG.E.U8 desc[UR16][R8.64+0x11], R15 ;  /* 0x0000110f0800d986 */ /* 0x0001e2000c101110 */
[----:B-1----:R-:W-:Y:S01]  /*4920*/  F2FP.SATFINITE.E5M2.F32.PACK_AB_MERGE_C R25, RZ, R68, RZ ;  /* 0x00000044ff19723e */ /* 0x002fe200048060ff */
[----:B------:R-:W-:Y:S01]  /*4930*/  FMUL R56, R56, R7 ;  /* 0x0000000738387220 */ /* 0x000fe20000400000 */
[----:B------:R-:W-:Y:S01]  /*4940*/  F2FP.SATFINITE.E5M2.F32.PACK_AB_MERGE_C R65, RZ, R65, RZ ;  /* 0x00000041ff41723e */ /* 0x000fe200048060ff */
[----:B------:R-:W-:Y:S01]  /*4950*/  @!P1 STG.E.U8 desc[UR16][R8.64+0x10], R69 ;  /* 0x0000104508009986 */ /* 0x000fe2000c101110 */
[----:B------:R-:W-:Y:S01]  /*4960*/  ISETP.GE.AND P1, PT, R28, 0x1a, PT ;  /* 0x0000001a1c00780c */ /* 0x000fe20003f26270 */
[-C--:B------:R-:W-:Y:S01]  /*4970*/  FMUL R23, R23, R7.reuse ;  /* 0x0000000717177220 */ /* 0x080fe20000400000 */
[C---:B------:R-:W-:Y:S01]  /*4980*/  ISETP.LT.OR P2, PT, R27.reuse, 0x9, !P2 ;  /* 0x000000091b00780c */ /* 0x040fe20005741670 */
[----:B------:R1:W-:Y:S01]  /*4990*/  @!P3 STG.E.U8 desc[UR16][R10.64+0x11], R25 ;  /* 0x000011190a00b986 */ /* 0x0003e2000c101110 */
[----:B------:R-:W-:Y:S01]  /*49a0*/  ISETP.LT.OR P5, PT, R27, 0x1, !P1 ;  /* 0x000000011b00780c */ /* 0x000fe20004fa1670 */
[-C--:B------:R-:W-:Y:S01]  /*49b0*/  FMUL R21, R21, R7.reuse ;  /* 0x0000000715157220 */ /* 0x080fe20000400000 */
[----:B------:R-:W-:Y:S01]  /*49c0*/  ISETP.LT.OR P3, PT, R27, 0x9, !P1 ;  /* 0x000000091b00780c */ /* 0x000fe20004f61670 */
[----:B------:R-:W-:Y:S01]  /*49d0*/  @!P0 STG.E.U8 desc[UR16][R10.64+0x10], R67 ;  /* 0x000010430a008986 */ /* 0x000fe2000c101110 */
[----:B0-----:R-:W-:Y:S01]  /*49e0*/  F2FP.SATFINITE.E5M2.F32.PACK_AB_MERGE_C R15, RZ, R66, RZ ;  /* 0x00000042ff0f723e */ /* 0x001fe200048060ff */
[-C--:B------:R-:W-:Y:S01]  /*49f0*/  FMUL R22, R22, R7.reuse ;  /* 0x0000000716167220 */ /* 0x080fe20000400000 */
[C---:B------:R-:W-:Y:S01]  /*4a00*/  ISETP.GE.AND P0, PT, R28.reuse, 0x21, PT ;  /* 0x000000211c00780c */ /* 0x040fe20003f06270 */
[----:B------:R-:W-:Y:S01]  /*4a10*/  @!P6 STG.E.U8 desc[UR16][R8.64+0x18], R65 ;  /* 0x000018410800e986 */ /* 0x000fe2000c101110 */
[----:B------:R-:W-:Y:S01]  /*4a20*/  ISETP.GE.AND P1, PT, R28, 0x22, PT ;  /* 0x000000221c00780c */ /* 0x000fe20003f26270 */
[-C--:B------:R-:W-:Y:S01]  /*4a30*/  FMUL R19, R19, R7.reuse ;  /* 0x0000000713137220 */ /* 0x080fe20000400000 */
[C---:B------:R-:W-:Y:S01]  /*4a40*/  ISETP.LT.OR P6, PT, R27.reuse, 0x1, !P0 ;  /* 0x000000011b00780c */ /* 0x040fe200047c1670 */
[-C--:B------:R-:W-:Y:S01]  /*4a50*/  FMUL R20, R20, R7.reuse ;  /* 0x0000000714147220 */ /* 0x080fe20000400000 */
[----:B-1----:R-:W-:Y:S01]  /*4a60*/  F2FP.SATFINITE.E5M2.F32.PACK_AB_MERGE_C R25, RZ, R64, RZ ;  /* 0x00000040ff19723e */ /* 0x002fe200048060ff */
[----:B------:R0:W-:Y:S01]  /*4a70*/  @!P5 STG.E.U8 desc[UR16][R8.64+0x19], R15 ;  /* 0x0000190f0800d986 */ /* 0x0001e2000c101110 */
[----:B------:R-:W-:Y:S01]  /*4a80*/  ISETP.LT.OR P5, PT, R27, 0x1, !P1 ;  /* 0x000000011b00780c */ /* 0x000fe20004fa1670 */
[----:B------:R-:W-:Y:S01]  /*4a90*/  FMUL R17, R17, R7 ;  /* 0x0000000711117220 */ /* 0x000fe20000400000 */
[----:B------:R-:W-:Y:S01]  /*4aa0*/  F2FP.SATFINITE.E5M2.F32.PACK_AB_MERGE_C R63, RZ, R63, RZ ;  /* 0x0000003fff3f723e */ /* 0x000fe200048060ff */
[----:B------:R1:W-:Y:S01]  /*4ab0*/  @!P3 STG.E.U8 desc[UR16][R10.64+0x19], R25 ;  /* 0x000019190a00b986 */ /* 0x0003e2000c101110 */
[----:B------:R-:W-:Y:S01]  /*4ac0*/  F2FP.SATFINITE.E5M2.F32.PACK_AB_MERGE_C R61, RZ, R61, RZ ;  /* 0x0000003dff3d723e */ /* 0x000fe200048060ff */
[-C--:B------:R-:W-:Y:S01]  /*4ad0*/  FMUL R18, R18, R7.reuse ;  /* 0x0000000712127220 */ /* 0x080fe20000400000 */
[----:B------:R-:W-:Y:S01]  /*4ae0*/  F2FP.SATFINITE.E5M2.F32.PACK_AB_MERGE_C R29, RZ, R62, RZ ;  /* 0x0000003eff1d723e */ /* 0x000fe200048060ff */
[----:B------:R-:W-:Y:S01]  /*4af0*/  @!P2 STG.E.U8 desc[UR16][R10.64+0x18], R63 ;  /* 0x0000183f0a00a986 */ /* 0x000fe2000c101110 */
[----:B------:R-:W-:Y:S01]  /*4b00*/  ISETP.LT.OR P3, PT, R27, 0x9, !P1 ;  /* 0x000000091b00780c */ /* 0x000fe20004f61670 */
[-C--:B------:R-:W-:Y:S01]  /*4b10*/  FMUL R13, R13, R7.reuse ;  /* 0x000000070d0d7220 */ /* 0x080fe20000400000 */
[----:B------:R-:W-:Y:S01]  /*4b20*/  ISETP.GE.AND P2, PT, R28, 0x29, PT ;  /* 0x000000291c00780c */ /* 0x000fe20003f46270 */
[----:B------:R-:W-:Y:S01]  /*4b30*/  @!P6 STG.E.U8 desc[UR16][R8.64+0x20], R61 ;  /* 0x0000203d0800e986 */ /* 0x000fe2000c101110 */
[C---:B------:R-:W-:Y:S01]  /*4b40*/  ISETP.LT.OR P0, PT, R27.reuse, 0x9, !P0 ;  /* 0x000000091b00780c */ /* 0x040fe20004701670 */
[----:B------:R-:W-:Y:S01]  /*4b50*/  FMUL R16, R16, R7 ;  /* 0x0000000710107220 */ /* 0x000fe20000400000 */
[----:B------:R-:W-:Y:S01]  /*4b60*/  ISETP.GE.AND P1, PT, R28, 0x2a, PT ;  /* 0x0000002a1c00780c */ /* 0x000fe20003f26270 */
[----:B------:R-:W-:Y:S01]  /*4b70*/  @!P5 STG.E.U8 desc[UR16][R8.64+0x21], R29 ;  /* 0x0000211d0800d986 */ /* 0x000fe2000c101110 */
[----:B------:R-:W-:-:S02]  /*4b80*/  ISETP.LT.OR P6, PT, R27, 0x1, !P2 ;  /* 0x000000011b00780c */ /* 0x000fc400057c1670 */
[C---:B------:R-:W-:Y:S02]  /*4b90*/  ISETP.LT.OR P5, PT, R27.reuse, 0x1, !P1 ;  /* 0x000000011b00780c */ /* 0x040fe40004fa1670 */
[----:B------:R-:W-:Y:S02]  /*4ba0*/  F2FP.SATFINITE.E5M2.F32.PACK_AB_MERGE_C R59, RZ, R59, RZ ;  /* 0x0000003bff3b723e */ /* 0x000fe400048060ff */
[----:B0-----:R-:W-:Y:S02]  /*4bb0*/  F2FP.SATFINITE.E5M2.F32.PACK_AB_MERGE_C R15, RZ, R60, RZ ;  /* 0x0000003cff0f723e */ /* 0x001fe400048060ff */
[----:B------:R-:W-:Y:S01]  /*4bc0*/  F2FP.SATFINITE.E5M2.F32.PACK_AB_MERGE_C R57, RZ, R57, RZ ;  /* 0x00000039ff39723e */ /* 0x000fe200048060ff */
[----:B------:R-:W-:Y:S01]  /*4bd0*/  @!P0 STG.E.U8 desc[UR16][R10.64+0x20], R59 ;  /* 0x0000203b0a008986 */ /* 0x000fe2000c101110 */
[----:B-1----:R-:W-:Y:S02]  /*4be0*/  F2FP.SATFINITE.E5M2.F32.PACK_AB_MERGE_C R25, RZ, R58, RZ ;  /* 0x0000003aff19723e */ /* 0x002fe400048060ff */
[C---:B------:R-:W-:Y:S01]  /*4bf0*/  ISETP.LT.OR P1, PT, R27.reuse, 0x9, !P1 ;  /* 0x000000091b00780c */ /* 0x040fe20004f21670 */
[----:B------:R0:W-:Y:S01]  /*4c00*/  @!P3 STG.E.U8 desc[UR16][R10.64+0x21], R15 ;  /* 0x0000210f0a00b986 */ /* 0x0001e2000c101110 */
[----:B------:R-:W-:-:S02]  /*4c10*/  ISETP.LT.OR P2, PT, R27, 0x9, !P2 ;  /* 0x000000091b00780c */ /* 0x000fc40005741670 */
[C---:B------:R-:W-:Y:S01]  /*4c20*/  ISETP.GE.AND P3, PT, R28.reuse, 0x31, PT ;  /* 0x000000311c00780c */ /* 0x040fe20003f66270 */
[----:B------:R-:W-:Y:S01]  /*4c30*/  @!P6 STG.E.U8 desc[UR16][R8.64+0x28], R57 ;  /* 0x000028390800e986 */ /* 0x000fe2000c101110 */
[----:B------:R-:W-:Y:S02]  /*4c40*/  ISETP.GE.AND P0, PT, R28, 0x32, PT ;  /* 0x000000321c00780c */ /* 0x000fe40003f06270 */
[----:B------:R-:W-:Y:S01]  /*4c50*/  F2FP.SATFINITE.E5M2.F32.PACK_AB_MERGE_C R23, RZ, R23, RZ ;  /* 0x00000017ff17723e */ /* 0x000fe200048060ff */
[----:B------:R1:W-:Y:S01]  /*4c60*/  @!P5 STG.E.U8 desc[UR16][R8.64+0x29], R25 ;  /* 0x000029190800d986 */ /* 0x0003e2000c101110 */
[C---:B------:R-:W-:Y:S02]  /*4c70*/  ISETP.LT.OR P5, PT, R27.reuse, 0x1, !P3 ;  /* 0x000000011b00780c */ /* 0x040fe40005fa1670 */
[----:B------:R-:W-:Y:S02]  /*4c80*/  ISETP.LT.OR P6, PT, R27, 0x1, !P0 ;  /* 0x000000011b00780c */ /* 0x000fe400047c1670 */
[----:B0-----:R-:W-:Y:S01]  /*4c90*/  F2FP.SATFINITE.E5M2.F32.PACK_AB_MERGE_C R15, RZ, R56, RZ ;  /* 0x00000038ff0f723e */ /* 0x001fe200048060ff */
[----:B------:R-:W-:Y:S01]  /*4ca0*/  @!P2 STG.E.U8 desc[UR16][R10.64+0x28], R23 ;  /* 0x000028170a00a986 */ /* 0x000fe2000c101110 */
[----:B------:R-:W-:-:S02]  /*4cb0*/  F2FP.SATFINITE.E5M2.F32.PACK_AB_MERGE_C R21, RZ, R21, RZ ;  /* 0x00000015ff15723e */ /* 0x000fc400048060ff */
[C---:B------:R-:W-:Y:S01]  /*4cc0*/  ISETP.GE.AND P2, PT, R28.reuse, 0x3a, PT ;  /* 0x0000003a1c00780c */ /* 0x040fe20003f46270 */
[----:B------:R0:W-:Y:S01]  /*4cd0*/  @!P1 STG.E.U8 desc[UR16][R10.64+0x29], R15 ;  /* 0x0000290f0a009986 */ /* 0x0001e2000c101110 */
[C---:B------:R-:W-:Y:S02]  /*4ce0*/  ISETP.LT.OR P1, PT, R27.reuse, 0x9, !P3 ;  /* 0x000000091b00780c */ /* 0x040fe40005f21670 */
[----:B-1----:R-:W-:Y:S01]  /*4cf0*/  F2FP.SATFINITE.E5M2.F32.PACK_AB_MERGE_C R25, RZ, R22, RZ ;  /* 0x00000016ff19723e */ /* 0x002fe200048060ff */
[----:B------:R1:W-:Y:S01]  /*4d00*/  @!P5 STG.E.U8 desc[UR16][R8.64+0x30], R21 ;  /* 0x000030150800d986 */ /* 0x0003e2000c101110 */
[----:B------:R-:W-:Y:S02]  /*4d10*/  ISETP.GE.AND P3, PT, R28, 0x39, PT ;  /* 0x000000391c00780c */ /* 0x000fe40003f66270 */
[C---:B------:R-:W-:Y:S01]  /*4d20*/  ISETP.LT.OR P0, PT, R27.reuse, 0x9, !P0 ;  /* 0x000000091b00780c */ /* 0x040fe20004701670 */
[----:B------:R2:W-:Y:S01]  /*4d30*/  @!P6 STG.E.U8 desc[UR16][R8.64+0x31], R25 ;  /* 0x000031190800e986 */ /* 0x0005e2000c101110 */
[----:B------:R-:W-:-:S02]  /*4d40*/  ISETP.LT.OR P5, PT, R27, 0x1, !P3 ;  /* 0x000000011b00780c */ /* 0x000fc40005fa1670 */
[C---:B------:R-:W-:Y:S02]  /*4d50*/  ISETP.LT.OR P6, PT, R27.reuse, 0x1, !P2 ;  /* 0x000000011b00780c */ /* 0x040fe400057c1670 */
[C---:B------:R-:W-:Y:S02]  /*4d60*/  ISETP.LT.OR P3, PT, R27.reuse, 0x9, !P3 ;  /* 0x000000091b00780c */ /* 0x040fe40005f61670 */
[----:B------:R-:W-:Y:S02]  /*4d70*/  ISETP.LT.OR P2, PT, R27, 0x9, !P2 ;  /* 0x000000091b00780c */ /* 0x000fe40005741670 */
[----:B------:R-:W-:Y:S02]  /*4d80*/  F2FP.SATFINITE.E5M2.F32.PACK_AB_MERGE_C R19, RZ, R19, RZ ;  /* 0x00000013ff13723e */ /* 0x000fe400048060ff */
[----:B0-----:R-:W-:Y:S02]  /*4d90*/  F2FP.SATFINITE.E5M2.F32.PACK_AB_MERGE_C R15, RZ, R20, RZ ;  /* 0x00000014ff0f723e */ /* 0x001fe400048060ff */
[----:B------:R-:W-:Y:S01]  /*4da0*/  F2FP.SATFINITE.E5M2.F32.PACK_AB_MERGE_C R17, RZ, R17, RZ ;  /* 0x00000011ff11723e */ /* 0x000fe200048060ff */
[----:B------:R2:W-:Y:S01]  /*4db0*/  @!P1 STG.E.U8 desc[UR16][R10.64+0x30], R19 ;  /* 0x000030130a009986 */ /* 0x0005e2000c101110 */
[----:B-1----:R-:W-:-:S02]  /*4dc0*/  F2FP.SATFINITE.E5M2.F32.PACK_AB_MERGE_C R21, RZ, R18, RZ ;  /* 0x00000012ff15723e */ /* 0x002fc400048060ff */
[----:B------:R-:W-:Y:S01]  /*4dd0*/  F2FP.SATFINITE.E5M2.F32.PACK_AB_MERGE_C R13, RZ, R13, RZ ;  /* 0x0000000dff0d723e */ /* 0x000fe200048060ff */
[----:B------:R2:W-:Y:S01]  /*4de0*/  @!P0 STG.E.U8 desc[UR16][R10.64+0x31], R15 ;  /* 0x0000310f0a008986 */ /* 0x0005e2000c101110 */
[----:B------:R-:W-:-:S03]  /*4df0*/  F2FP.SATFINITE.E5M2.F32.PACK_AB_MERGE_C R23, RZ, R16, RZ ;  /* 0x00000010ff17723e */ /* 0x000fc600048060ff */
[----:B------:R2:W-:Y:S04]  /*4e00*/  @!P5 STG.E.U8 desc[UR16][R8.64+0x38], R17 ;  /* 0x000038110800d986 */ /* 0x0005e8000c101110 */
[----:B------:R2:W-:Y:S04]  /*4e10*/  @!P6 STG.E.U8 desc[UR16][R8.64+0x39], R21 ;  /* 0x000039150800e986 */ /* 0x0005e8000c101110 */
[----:B------:R2:W-:Y:S04]  /*4e20*/  @!P3 STG.E.U8 desc[UR16][R10.64+0x38], R13 ;  /* 0x0000380d0a00b986 */ /* 0x0005e8000c101110 */
[----:B------:R2:W-:Y:S02]  /*4e30*/  @!P2 STG.E.U8 desc[UR16][R10.64+0x39], R23 ;  /* 0x000039170a00a986 */ /* 0x0005e4000c101110 */
.L_x_103:
[----:B------:R-:W-:Y:S05]  /*4e40*/  BSYNC B0 ;  /* 0x0000000000007941 */ /* 0x000fea0003800000 */
.L_x_37:
[----:B------:R-:W-:Y:S01]  /*4e50*/  ULDC UR6, c[0x0][0xc] ;  /* 0x0000030000067ab9 */ /* 0x000fe20000000800 */
[----:B------:R-:W-:Y:S01]  /*4e60*/  ULDC UR7, c[0x0][0x10] ;  /* 0x0000040000077ab9 */ /* 0x000fe20000000800 */
[----:B0-23--:R-:W0:Y:S01]  /*4e70*/  LDC R9, c[0x0][0x14] ;  /* 0x00000500ff097b82 */ /* 0x00de220000000800 */
[----:B------:R-:W-:Y:S01]  /*4e80*/  UIMAD.WIDE.U32 UR6, UR6, UR7, URZ ;  /* 0x00000007060672a5 */ /* 0x000fe2000f8e003f */
[----:B-----5:R-:W-:Y:S01]  /*4e90*/  PRMT R8, RZ, 0x7610, R8 ;  /* 0x00007610ff087816 */ /* 0x020fe20000000008 */
[----:B------:R-:W-:Y:S02]  /*4ea0*/  IMAD.MOV.U32 R15, RZ, RZ, -0x1 ;  /* 0xffffffffff0f7424 */ /* 0x000fe400078e00ff */
[----:B------:R-:W-:Y:S02]  /*4eb0*/  IMAD.MOV.U32 R73, RZ, RZ, -0x1 ;  /* 0xffffffffff497424 */ /* 0x000fe400078e00ff */
[----:B0-----:R-:W-:-:S04]  /*4ec0*/  IMAD.WIDE.U32 R4, R9, UR6, R4 ;  /* 0x0000000609047c25 */ /* 0x001fc8000f8e0004 */
[----:B------:R-:W-:Y:S01]  /*4ed0*/  IMAD R9, R9, UR7, RZ ;  /* 0x0000000709097c24 */ /* 0x000fe2000f8e02ff */
[----:B------:R-:W-:Y:S02]  /*4ee0*/  ULDC.64 UR6, c[0x0][0x650] ;  /* 0x0001940000067ab9 */ /* 0x000fe40000000a00 */
[----:B------:R-:W-:Y:S01]  /*4ef0*/  ISETP.GE.U32.AND P0, PT, R4, UR6, PT ;  /* 0x0000000604007c0c */ /* 0x000fe2000bf06070 */
[----:B------:R-:W-:-:S05]  /*4f00*/  IMAD.IADD R5, R5, 0x1, R9 ;  /* 0x0000000105057824 */ /* 0x000fca00078e0209 */
[----:B------:R-:W-:-:S13]  /*4f10*/  ISETP.GE.U32.AND.EX P0, PT, R5, UR7, PT, P0 ;  /* 0x0000000705007c0c */ /* 0x000fda000bf06100 */
[----:B------:R-:W-:Y:S05]  /*4f20*/  @P0 BRA `(.L_x_104) ;  /* 0x0000000400600947 */ /* 0x000fea0003800000 */
[----:B------:R-:W0:Y:S01]  /*4f30*/  S2R R22, SR_CTAID.X ;  /* 0x0000000000167919 */ /* 0x000e220000002500 */
[----:B------:R-:W2:Y:S01]  /*4f40*/  LDC.64 R16, c[0x0][0x628] ;  /* 0x00018a00ff107b82 */ /* 0x000ea20000000a00 */
[----:B------:R-:W-:Y:S01]  /*4f50*/  ULDC UR6, c[0x0][0x150] ;  /* 0x0000540000067ab9 */ /* 0x000fe20000000800 */
[----:B------:R-:W-:Y:S01]  /*4f60*/  IMAD.MOV.U32 R14, RZ, RZ, R4 ;  /* 0x000000ffff0e7224 */ /* 0x000fe200078e0004 */
[----:B-1--4-:R-:W1:Y:S01]  /*4f70*/  S2R R24, SR_CTAID.Y ;  /* 0x0000000000187919 */ /* 0x012e620000002600 */
[----:B------:R-:W-:-:S04]  /*4f80*/  IMAD.MOV.U32 R15, RZ, RZ, R5 ;  /* 0x000000ffff0f7224 */ /* 0x000fc800078e0005 */
[----:B------:R-:W3:Y:S08]  /*4f90*/  LDC R25, c[0x0][0x144] ;  /* 0x00005100ff197b82 */ /* 0x000ef00000000800 */
[----:B------:R-:W4:Y:S08]  /*4fa0*/  LDC R18, c[0x0][0x630] ;  /* 0x00018c00ff127b82 */ /* 0x000f300000000800 */
[----:B------:R-:W1:Y:S01]  /*4fb0*/  LDC.64 R20, c[0x0][0x620] ;  /* 0x00018800ff147b82 */ /* 0x000e620000000a00 */
[----:B--2---:R-:W-:-:S04]  /*4fc0*/  ISETP.NE.U32.AND P0, PT, R16, RZ, PT ;  /* 0x000000ff1000720c */ /* 0x004fc80003f05070 */
[----:B------:R-:W-:Y:S02]  /*4fd0*/  ISETP.NE.AND.EX P0, PT, R17, RZ, PT, P0 ;  /* 0x000000ff1100720c */ /* 0x000fe40003f05300 */
[----:B0-----:R-:W-:-:S05]  /*4fe0*/  I2FP.F32.U32 R8, R22 ;  /* 0x0000001600087245 */ /* 0x001fca0000201000 */
[----:B------:R-:W-:-:S04]  /*4ff0*/  FMUL R8, R8, UR6 ;  /* 0x0000000608087c20 */ /* 0x000fc80008400000 */
[----:B------:R0:W2:Y:S02]  /*5000*/  F2I.U32.TRUNC.NTZ R23, R8 ;  /* 0x0000000800177305 */ /* 0x0000a4000020f000 */
[----:B---34-:R-:W-:Y:S05]  /*5010*/  @!P0 BRA `(.L_x_105) ;  /* 0x0000000000288947 */ /* 0x018fea0003800000 */
[----:B------:R-:W3:Y:S02]  /*5020*/  LDC R9, c[0x0][0x634] ;  /* 0x00018d00ff097b82 */ /* 0x000ee40000000800 */
[----:B---3--:R-:W-:-:S05]  /*5030*/  IADD3 R13, P0, R4, R9, RZ ;  /* 0x00000009040d7210 */ /* 0x008fca0007f1e0ff */
[----:B------:R-:W-:-:S04]  /*5040*/  IMAD.X R19, RZ, RZ, R5, P0 ;  /* 0x000000ffff137224 */ /* 0x000fc800000e0605 */
[----:B0-----:R-:W-:-:S04]  /*5050*/  IMAD.WIDE.U32 R8, R19, R16, RZ ;  /* 0x0000001013087225 */ /* 0x001fc800078e00ff */
[----:B------:R-:W-:-:S04]  /*5060*/  IMAD.WIDE.U32 R10, P0, R13, R17, R8 ;  /* 0x000000110d0a7225 */ /* 0x000fc80007800008 */
[----:B------:R-:W-:-:S04]  /*5070*/  IMAD.WIDE.U32 R8, R13, R16, RZ ;  /* 0x000000100d087225 */ /* 0x000fc800078e00ff */
[----:B------:R-:W-:Y:S01]  /*5080*/  IMAD.X R15, RZ, RZ, RZ, P0 ;  /* 0x000000ffff0f7224 */ /* 0x000fe200000e06ff */
[----:B------:R-:W-:Y:S01]  /*5090*/  IADD3 RZ, P0, R9, R10, RZ ;  /* 0x0000000a09ff7210 */ /* 0x000fe20007f1e0ff */
[----:B------:R-:W-:-:S04]  /*50a0*/  IMAD.MOV.U32 R14, RZ, RZ, R11 ;  /* 0x000000ffff0e7224 */ /* 0x000fc800078e000b */
[----:B------:R-:W-:-:S08]  /*50b0*/  IMAD.WIDE.U32.X R14, R19, R17, R14, P0 ;  /* 0x00000011130e7225 */ /* 0x000fd000000e040e */
.L_x_105:
[----:B------:R-:W3:Y:S01]  /*50c0*/  LDC.64 R30, c[0x0][0x640] ;  /* 0x00019000ff1e7b82 */ /* 0x000ee20000000a00 */
[-C--:B------:R-:W-:Y:S01]  /*50d0*/  SHF.R.U64 R73, R14, R18.reuse, R15 ;  /* 0x000000120e497219 */ /* 0x080fe2000000120f */
[----:B--2---:R-:W-:Y:S01]  /*50e0*/  IMAD.MOV R23, RZ, RZ, -R23 ;  /* 0x000000ffff177224 */ /* 0x004fe200078e0a17 */
[----:B0-----:R-:W-:Y:S01]  /*50f0*/  SHF.R.U32.HI R8, RZ, R18, R15 ;  /* 0x00000012ff087219 */ /* 0x001fe2000001160f */
[----:B------:R-:W-:Y:S01]  /*5100*/  ULDC UR6, c[0x0][0x154] ;  /* 0x0000550000067ab9 */ /* 0x000fe20000000800 */
[----:B------:R-:W-:Y:S01]  /*5110*/  IADD3 R11, P0, RZ, -R73, RZ ;  /* 0x80000049ff0b7210 */ /* 0x000fe20007f1e0ff */
[----:B------:R-:W-:Y:S02]  /*5120*/  IMAD R23, R25, R23, R22 ;  /* 0x0000001719177224 */ /* 0x000fe400078e0216 */
[----:B------:R-:W0:Y:S01]  /*5130*/  LDC R14, c[0x0][0x618] ;  /* 0x00018600ff0e7b82 */ /* 0x000e220000000800 */
[----:B------:R-:W-:Y:S02]  /*5140*/  IMAD.MOV.U32 R13, RZ, RZ, 0x1 ;  /* 0x00000001ff0d7424 */ /* 0x000fe400078e00ff */
[----:B------:R-:W-:-:S04]  /*5150*/  IMAD.X R9, RZ, RZ, ~R8, P0 ;  /* 0x000000ffff097224 */ /* 0x000fc800000e0e08 */
[-C--:B-1----:R-:W-:Y:S01]  /*5160*/  IMAD R10, R9, R20.reuse, RZ ;  /* 0x00000014090a7224 */ /* 0x082fe200078e02ff */
[----:B------:R-:W1:Y:S01]  /*5170*/  LDC R26, c[0x0][0x608] ;  /* 0x00018200ff1a7b82 */ /* 0x000e620000000800 */
[----:B------:R-:W-:-:S04]  /*5180*/  IMAD.WIDE.U32 R8, R11, R20, R4 ;  /* 0x000000140b087225 */ /* 0x000fc800078e0004 */
[----:B------:R-:W-:Y:S01]  /*5190*/  IMAD R11, R11, R21, R10 ;  /* 0x000000150b0b7224 */ /* 0x000fe200078e020a */
[----:B------:R-:W-:Y:S02]  /*51a0*/  I2FP.F32.U32 R10, R24 ;  /* 0x00000018000a7245 */ /* 0x000fe40000201000 */
[----:B------:R-:W2:Y:S01]  /*51b0*/  LDC R28, c[0x0][0x658] ;  /* 0x00019600ff1c7b82 */ /* 0x000ea20000000800 */
[----:B------:R-:W-:Y:S01]  /*51c0*/  IMAD.IADD R9, R9, 0x1, R11 ;  /* 0x0000000109097824 */ /* 0x000fe200078e020b */
[----:B---3--:R-:W-:Y:S01]  /*51d0*/  ISETP.NE.U32.AND P0, PT, R30, RZ, PT ;  /* 0x000000ff1e00720c */ /* 0x008fe20003f05070 */
[----:B------:R-:W-:Y:S01]  /*51e0*/  FMUL R10, R10, UR6 ;  /* 0x000000060a0a7c20 */ /* 0x000fe20008400000 */
[----:B------:R-:W-:Y:S02]  /*51f0*/  IMAD.MOV.U32 R11, RZ, RZ, -0x1 ;  /* 0xffffffffff0b7424 */ /* 0x000fe400078e00ff */
[----:B------:R-:W-:Y:S01]  /*5200*/  ISETP.NE.AND.EX P0, PT, R31, RZ, PT, P0 ;  /* 0x000000ff1f00720c */ /* 0x000fe20003f05300 */
[----:B------:R3:W4:Y:S01]  /*5210*/  F2I.U32.TRUNC.NTZ R19, R10 ;  /* 0x0000000a00137305 */ /* 0x000722000020f000 */
[----:B------:R-:W3:Y:S01]  /*5220*/  LDC R21, c[0x0][0x148] ;  /* 0x00005200ff157b82 */ /* 0x000ee20000000800 */
[----:B0-----:R-:W-:-:S02]  /*5230*/  SHF.R.U64 R18, R8, R14, R9 ;  /* 0x0000000e08127219 */ /* 0x001fc40000001209 */
[----:B------:R-:W-:-:S05]  /*5240*/  SHF.R.U32.HI R9, RZ, R14, R9 ;  /* 0x0000000eff097219 */ /* 0x000fca0000011609 */
[----:B------:R-:W0:Y:S01]  /*5250*/  LDC R22, c[0x0][0x600] ;  /* 0x00018000ff167b82 */ /* 0x000e220000000800 */
[-CC-:B-1----:R-:W-:Y:S02]  /*5260*/  SHF.R.U64 R16, R18, R26.reuse, R9.reuse ;  /* 0x0000001a12107219 */ /* 0x182fe40000001209 */
[----:B------:R-:W-:-:S05]  /*5270*/  SHF.R.U32.HI R9, RZ, R26, R9 ;  /* 0x0000001aff097219 */ /* 0x000fca0000011609 */
[----:B------:R-:W1:Y:S01]  /*5280*/  LDC R27, c[0x0][0x648] ;  /* 0x00019200ff1b7b82 */ /* 0x000e620000000800 */
[-CC-:B--2---:R-:W-:Y:S02]  /*5290*/  SHF.R.U64 R20, R16, R28.reuse, R9.reuse ;  /* 0x0000001c10147219 */ /* 0x184fe40000001209 */
[-C--:B------:R-:W-:Y:S02]  /*52a0*/  SHF.L.U32 R11, R11, R28.reuse, RZ ;  /* 0x0000001c0b0b7219 */ /* 0x080fe400000006ff */
[-C--:B------:R-:W-:Y:S01]  /*52b0*/  SHF.R.U32.HI R9, RZ, R28.reuse, R9 ;  /* 0x0000001cff097219 */ /* 0x080fe20000011609 */
[----:B------:R-:W-:Y:S01]  /*52c0*/  IMAD.MOV.U32 R8, RZ, RZ, R20 ;  /* 0x000000ffff087224 */ /* 0x000fe200078e0014 */
[----:B------:R-:W-:Y:S01]  /*52d0*/  SHF.L.U32 R26, R13, R28, RZ ;  /* 0x0000001c0d1a7219 */ /* 0x000fe200000006ff */
[----:B------:R-:W2:Y:S01]  /*52e0*/  LDC R29, c[0x0][0x638] ;  /* 0x00018e00ff1d7b82 */ /* 0x000ea20000000800 */
[----:B------:R-:W-:-:S07]  /*52f0*/  LOP3.LUT R25, RZ, R11, RZ, 0x33, !PT ;  /* 0x0000000bff197212 */ /* 0x000fce00078e33ff */
[----:B------:R-:W0:Y:S01]  /*5300*/  LDC R32, c[0x0][0x610] ;  /* 0x00018400ff207b82 */ /* 0x000e220000000800 */
[----:B----4-:R-:W-:Y:S05]  /*5310*/  @!P0 BRA `(.L_x_106) ;  /* 0x0000000000288947 */ /* 0x010fea0003800000 */
[----:B------:R-:W4:Y:S02]  /*5320*/  LDC R13, c[0x0][0x64c] ;  /* 0x00019300ff0d7b82 */ /* 0x000f240000000800 */
[----:B----4-:R-:W-:-:S05]  /*5330*/  IADD3 R13, P0, R20, R13, RZ ;  /* 0x0000000d140d7210 */ /* 0x010fca0007f1e0ff */
[----:B------:R-:W-:-:S04]  /*5340*/  IMAD.X R17, RZ, RZ, R9, P0 ;  /* 0x000000ffff117224 */ /* 0x000fc800000e0609 */
[----:B------:R-:W-:-:S04]  /*5350*/  IMAD.WIDE.U32 R8, R17, R30, RZ ;  /* 0x0000001e11087225 */ /* 0x000fc800078e00ff */
[----:B---3--:R-:W-:-:S04]  /*5360*/  IMAD.WIDE.U32 R10, P0, R13, R31, R8 ;  /* 0x0000001f0d0a7225 */ /* 0x008fc80007800008 */
[----:B------:R-:W-:-:S04]  /*5370*/  IMAD.WIDE.U32 R8, R13, R30, RZ ;  /* 0x0000001e0d087225 */ /* 0x000fc800078e00ff */
[----:B------:R-:W-:Y:S01]  /*5380*/  IMAD.X R15, RZ, RZ, RZ, P0 ;  /* 0x000000ffff0f7224 */ /* 0x000fe200000e06ff */
[----:B------:R-:W-:Y:S01]  /*5390*/  IADD3 RZ, P0, R9, R10, RZ ;  /* 0x0000000a09ff7210 */ /* 0x000fe20007f1e0ff */
[----:B------:R-:W-:-:S04]  /*53a0*/  IMAD.MOV.U32 R14, RZ, RZ, R11 ;  /* 0x000000ffff0e7224 */ /* 0x000fc800078e000b */
[----:B------:R-:W-:-:S08]  /*53b0*/  IMAD.WIDE.U32.X R8, R17, R31, R14, P0 ;  /* 0x0000001f11087225 */ /* 0x000fd000000e040e */
.L_x_106:
[----:B-1----:R-:W-:Y:S01]  /*53c0*/  SHF.R.U64 R8, R8, R27, R9 ;  /* 0x0000001b08087219 */ /* 0x002fe20000001209 */
[----:B0-----:R-:W-:Y:S01]  /*53d0*/  VIADD R13, R22, 0xffffffff ;  /* 0xffffffff160d7836 */ /* 0x001fe20000000000 */
[----:B------:R-:W-:Y:S01]  /*53e0*/  LOP3.LUT R11, R16, R25, RZ, 0xc0, !PT ;  /* 0x00000019100b7212 */ /* 0x000fe200078ec0ff */
[----:B------:R-:W-:Y:S02]  /*53f0*/  IMAD.MOV R19, RZ, RZ, -R19 ;  /* 0x000000ffff137224 */ /* 0x000fe400078e0a13 */
[----:B------:R-:W-:Y:S02]  /*5400*/  IMAD.MOV R9, RZ, RZ, -R8 ;  /* 0x000000ffff097224 */ /* 0x000fe400078e0a08 */
[----:B------:R-:W-:Y:S01]  /*5410*/  IMAD R26, R26, R8, R11 ;  /* 0x000000081a1a7224 */ /* 0x000fe200078e020b */
[----:B------:R-:W-:Y:S01]  /*5420*/  LOP3.LUT R11, R18, R13, RZ, 0xc0, !PT ;  /* 0x0000000d120b7212 */ /* 0x000fe200078ec0ff */
[----:B---3--:R-:W-:Y:S02]  /*5430*/  @P4 IMAD R23, R21, R19, R24 ;  /* 0x0000001315174224 */ /* 0x008fe400078e0218 */
[----:B--2---:R-:W-:-:S02]  /*5440*/  IMAD R8, R9, R29, R20 ;  /* 0x0000001d09087224 */ /* 0x004fc400078e0214 */
[----:B------:R-:W-:Y:S02]  /*5450*/  IMAD R26, R26, R32, R23 ;  /* 0x000000201a1a7224 */ /* 0x000fe400078e0217 */
[----:B------:R-:W-:Y:S02]  /*5460*/  IMAD R9, R8, R22, R11 ;  /* 0x0000001608097224 */ /* 0x000fe400078e020b */
[----:B------:R-:W-:-:S03]  /*5470*/  IMAD.MOV.U32 R10, RZ, RZ, 0x1 ;  /* 0x00000001ff0a7424 */ /* 0x000fc600078e00ff */
[----:B------:R-:W-:Y:S02]  /*5480*/  SEL R15, R9, R26, !P4 ;  /* 0x0000001a090f7207 */ /* 0x000fe40006000000 */
[----:B------:R-:W-:Y:S02]  /*5490*/  PRMT R8, R10, 0x7610, R8 ;  /* 0x000076100a087816 */ /* 0x000fe40000000008 */
[----:B------:R-:W-:-:S07]  /*54a0*/  SEL R26, R26, R9, !P4 ;  /* 0x000000091a1a7207 */ /* 0x000fce0006000000 */
.L_x_104:
[----:B------:R-:W-:Y:S01]  /*54b0*/  LOP3.LUT P0, RZ, R8, 0xff, RZ, 0xc0, !PT ;  /* 0x000000ff08ff7812 */ /* 0x000fe2000780c0ff */
[----:B------:R-:W-:-:S12]  /*54c0*/  IMAD.MOV.U32 R71, RZ, RZ, R26 ;  /* 0x000000ffff477224 */ /* 0x000fd800078e001a */
[----:B------:R-:W-:Y:S05]  /*54d0*/  @P0 BRA `(.L_x_107) ;  /* 0xffffffbc00300947 */ /* 0x000fea000383ffff */
[----:B------:R-:W-:Y:S05]  /*54e0*/  EXIT ;  /* 0x000000000000794d */ /* 0x000fea0003800000 */
.L_x_7:
[----:B0-----:R-:W-:Y:S01]  /*54f0*/  ULDC.64 UR4, c[0x0][0x650] ;  /* 0x0001940000047ab9 */ /* 0x001fe20000000a00 */
        /* <DEDUP_REMOVED lines=25> */
.L_x_109:
[----:B------:R-:W0:Y:S01]  /*5690*/  LDC.64 R28, c[0x0][0x640] ;  /* 0x00019000ff1c7b82 */ /* 0x000e220000000a00 */
[-CC-:B------:R-:W-:Y:S01]  /*56a0*/  SHF.R.U64 R21, R16, R6.reuse, R17.reuse ;  /* 0x0000000610157219 */ /* 0x180fe20000001211 */
[----:B------:R-:W-:Y:S01]  /*56b0*/  IMAD.MOV.U32 R31, RZ, RZ, 0x1 ;  /* 0x00000001ff1f7424 */ /* 0x000fe200078e00ff */
[----:B------:R-:W-:Y:S02]  /*56c0*/  SHF.R.U32.HI R3, RZ, R6, R17 ;  /* 0x00000006ff037219 */ /* 0x000fe40000011611 */
[----:B------:R-:W-:-:S03]  /*56d0*/  IADD3 R15, P0, RZ, -R21, RZ ;  /* 0x80000015ff0f7210 */ /* 0x000fc60007f1e0ff */
[----:B------:R-:W1:Y:S02]  /*56e0*/  LDC R14, c[0x0][0x618] ;  /* 0x00018600ff0e7b82 */ /* 0x000e640000000800 */
[----:B------:R-:W-:Y:S02]  /*56f0*/  IMAD.X R3, RZ, RZ, ~R3, P0 ;  /* 0x000000ffff037224 */ /* 0x000fe400000e0e03 */
[----:B------:R-:W-:-:S04]  /*5700*/  IMAD.WIDE.U32 R12, R15, R22, R4 ;  /* 0x000000160f0c7225 */ /* 0x000fc800078e0004 */
[----:B------:R-:W2:Y:S01]  /*5710*/  LDC R16, c[0x0][0x608] ;  /* 0x00018200ff107b82 */ /* 0x000ea20000000800 */
[----:B------:R-:W-:-:S04]  /*5720*/  IMAD R6, R3, R22, RZ ;  /* 0x0000001603067224 */ /* 0x000fc800078e02ff */
[----:B------:R-:W-:-:S03]  /*5730*/  IMAD R3, R15, R23, R6 ;  /* 0x000000170f037224 */ /* 0x000fc600078e0206 */
[----:B------:R-:W3:Y:S01]  /*5740*/  LDC R26, c[0x0][0x658] ;  /* 0x00019600ff1a7b82 */ /* 0x000ee20000000800 */
[----:B------:R-:W-:Y:S01]  /*5750*/  IMAD.IADD R3, R13, 0x1, R3 ;  /* 0x000000010d037824 */ /* 0x000fe200078e0203 */
[----:B0-----:R-:W-:Y:S01]  /*5760*/  ISETP.NE.U32.AND P0, PT, R28, RZ, PT ;  /* 0x000000ff1c00720c */ /* 0x001fe20003f05070 */
[----:B------:R-:W-:-:S03]  /*5770*/  IMAD.MOV.U32 R13, RZ, RZ, -0x1 ;  /* 0xffffffffff0d7424 */ /* 0x000fc600078e00ff */
        /* <DEDUP_REMOVED lines=25> */
.L_x_110:
[----:B-1----:R-:W-:Y:S01]  /*5910*/  SHF.R.U64 R6, R12, R25, R13 ;  /* 0x000000190c067219 */ /* 0x002fe2000000120d */
[----:B0-----:R-:W-:Y:S01]  /*5920*/  VIADD R13, R24, 0xffffffff ;  /* 0xffffffff180d7836 */ /* 0x001fe20000000000 */
[----:B------:R-:W-:Y:S01]  /*5930*/  SHF.L.U32 R9, R31, R26, RZ ;  /* 0x0000001a1f097219 */ /* 0x000fe200000006ff */
[----:B------:R-:W-:Y:S01]  /*5940*/  @P4 IMAD R10, R11, R20, R8 ;  /* 0x000000140b0a4224 */ /* 0x000fe200078e0208 */
[----:B------:R-:W-:Y:S01]  /*5950*/  LOP3.LUT R3, R22, R33, RZ, 0xc0, !PT ;  /* 0x0000002116037212 */ /* 0x000fe200078ec0ff */
[----:B------:R-:W-:Y:S01]  /*5960*/  IMAD.MOV R12, RZ, RZ, -R6 ;  /* 0x000000ffff0c7224 */ /* 0x000fe200078e0a06 */
[----:B------:R-:W-:Y:S01]  /*5970*/  LOP3.LUT R18, R18, R13, RZ, 0xc0, !PT ;  /* 0x0000000d12127212 */ /* 0x000fe200078ec0ff */
[----:B------:R-:W-:Y:S02]  /*5980*/  IMAD.MOV.U32 R8, RZ, RZ, 0x1 ;  /* 0x00000001ff087424 */ /* 0x000fe400078e00ff */
[----:B------:R-:W-:Y:S02]  /*5990*/  IMAD R9, R9, R6, R3 ;  /* 0x0000000609097224 */ /* 0x000fe400078e0203 */
[----:B--2---:R-:W-:-:S02]  /*59a0*/  IMAD R3, R12, R27, R23 ;  /* 0x0000001b0c037224 */ /* 0x004fc400078e0217 */
[----:B---3--:R-:W-:Y:S02]  /*59b0*/  IMAD R6, R9, R30, R10 ;  /* 0x0000001e09067224 */ /* 0x008fe400078e020a */
[----:B------:R-:W-:Y:S01]  /*59c0*/  IMAD R9, R3, R24, R18 ;  /* 0x0000001803097224 */ /* 0x000fe200078e0212 */
[----:B------:R-:W-:Y:S01]  /*59d0*/  PRMT R3, R8, 0x7610, R3 ;  /* 0x0000761008037816 */ /* 0x000fe20000000003 */
[----:B------:R-:W-:-:S03]  /*59e0*/  IMAD.MOV.U32 R16, RZ, RZ, R21 ;  /* 0x000000ffff107224 */ /* 0x000fc600078e0015 */
[----:B------:R-:W-:Y:S02]  /*59f0*/  SEL R12, R9, R6, !P4 ;  /* 0x00000006090c7207 */ /* 0x000fe40006000000 */
[----:B------:R-:W-:-:S07]  /*5a00*/  SEL R6, R6, R9, !P4 ;  /* 0x0000000906067207 */ /* 0x000fce0006000000 */
.L_x_108:
[----:B------:R-:W-:-:S08]  /*5a10*/  NOP ;  /* 0x0000000000007918 */ /* 0x000fd00000000000 */
[----:B------:R-:W0:-:S00]  /*5a20*/  USETMAXREG.DEALLOC.CTAPOOL 0x28 ;  /* 0x00000028000079c8 */ /* 0x000e0000080e0500 */
[----:B0-----:R-:W-:-:S13]  /*5a30*/  ISETP.NE.AND P0, PT, R7, RZ, PT ;  /* 0x000000ff0700720c */ /* 0x001fda0003f05270 */
[----:B------:R-:W-:Y:S05]  /*5a40*/  @P0 EXIT ;  /* 0x000000000000094d */ /* 0x000fea0003800000 */
[----:B------:R-:W-:Y:S01]  /*5a50*/  LOP3.LUT P0, RZ, R3, 0xff, RZ, 0xc0, !PT ;  /* 0x000000ff03ff7812 */ /* 0x000fe2000780c0ff */
[----:B------:R-:W-:Y:S02]  /*5a60*/  IMAD.MOV.U32 R11, RZ, RZ, 0x1 ;  /* 0x00000001ff0b7424 */ /* 0x000fe400078e00ff */
[----:B------:R-:W-:-:S10]  /*5a70*/  IMAD.MOV.U32 R15, RZ, RZ, RZ ;  /* 0x000000ffff0f7224 */ /* 0x000fd400078e00ff */
[----:B------:R-:W-:Y:S05]  /*5a80*/  @!P0 BRA `(.L_x_111) ;  /* 0x0000000c00748947 */ /* 0x000fea0003800000 */
[----:B------:R-:W0:Y:S01]  /*5a90*/  LDC R3, c[0x0][0x28c] ;  /* 0x0000a300ff037b82 */ /* 0x000e220000000800 */
[----:B------:R-:W-:Y:S01]  /*5aa0*/  ULDC UR5, c[0x0][0x658] ;  /* 0x0001960000057ab9 */ /* 0x000fe20000000800 */
[----:B------:R-:W-:Y:S01]  /*5ab0*/  UMOV UR11, 0xffffffff ;  /* 0xffffffff000b7882 */ /* 0x000fe20000000000 */
[----:B------:R-:W-:Y:S01]  /*5ac0*/  UMOV UR16, 0x1 ;  /* 0x0000000100107882 */ /* 0x000fe20000000000 */
[----:B------:R-:W-:Y:S01]  /*5ad0*/  USHF.L.U32 UR11, UR11, UR5, URZ ;  /* 0x000000050b0b7299 */ /* 0x000fe2000800063f */
[----:B------:R-:W-:Y:S01]  /*5ae0*/  BSSY B0, `(.L_x_111) ;  /* 0x00000d7000007945 */ /* 0x000fe20003800000 */
[----:B------:R-:W-:Y:S01]  /*5af0*/  ULDC UR9, c[0x0][0xc] ;  /* 0x0000030000097ab9 */ /* 0x000fe20000000800 */
[----:B------:R-:W-:Y:S01]  /*5b00*/  ULDC UR12, c[0x0][0x10] ;  /* 0x00000400000c7ab9 */ /* 0x000fe20000000800 */
[----:B------:R-:W1:Y:S01]  /*5b10*/  S2UR UR8, SR_CgaCtaId ;  /* 0x00000000000879c3 */ /* 0x000e620000008800 */
[----:B------:R-:W-:Y:S01]  /*5b20*/  ULOP3.LUT UR13, URZ, UR11, URZ, 0x33, !UPT ;  /* 0x0000000b3f0d7292 */ /* 0x000fe2000f8e333f */
[----:B------:R-:W-:Y:S01]  /*5b30*/  IMAD.MOV.U32 R13, RZ, RZ, 0x1 ;  /* 0x00000001ff0d7424 */ /* 0x000fe200078e00ff */
[----:B------:R-:W-:Y:S01]  /*5b40*/  LOP3.LUT R14, R2, 0x2, RZ, 0xfc, !PT ;  /* 0x00000002020e7812 */ /* 0x000fe200078efcff */
[----:B------:R-:W-:Y:S01]  /*5b50*/  IMAD.MOV.U32 R11, RZ, RZ, 0x1 ;  /* 0x00000001ff0b7424 */ /* 0x000fe200078e00ff */
[----:B------:R-:W-:Y:S01]  /*5b60*/  ULDC UR4, c[0x0][0x600] ;  /* 0x0001800000047ab9 */ /* 0x000fe20000000800 */
[----:B------:R-:W-:Y:S01]  /*5b70*/  IMAD.MOV.U32 R15, RZ, RZ, RZ ;  /* 0x000000ffff0f7224 */ /* 0x000fe200078e00ff */
[----:B------:R-:W-:Y:S01]  /*5b80*/  UMOV UR15, 0x5 ;  /* 0x00000005000f7882 */ /* 0x000fe20000000000 */
[----:B------:R-:W-:-:S02]  /*5b90*/  UIADD3 UR4, UR4, -0x1, URZ ;  /* 0xffffffff04047890 */ /* 0x000fc4000fffe03f */
[----:B------:R-:W-:Y:S01]  /*5ba0*/  USHF.L.U32 UR5, UR16, UR5, URZ ;  /* 0x0000000510057299 */ /* 0x000fe2000800063f */
[----:B------:R-:W-:Y:S01]  /*5bb0*/  ULDC.64 UR28, c[0x0][0x198] ;  /* 0x00006600001c7ab9 */ /* 0x000fe20000000a00 */
[----:B0-----:R-:W-:-:S05]  /*5bc0*/  VIADD R3, R3, 0x3f ;  /* 0x0000003f03037836 */ /* 0x001fca0000000000 */
[----:B------:R-:W-:Y:S01]  /*5bd0*/  SHF.R.S32.HI R8, RZ, 0x1f, R3 ;  /* 0x0000001fff087819 */ /* 0x000fe20000011403 */
[----:B-1----:R-:W-:-:S03]  /*5be0*/  ULOP3.LUT UR10, UR8, 0x1, URZ, 0xc0, !UPT ;  /* 0x00000001080a7892 */ /* 0x002fc6000f8ec03f */
[----:B------:R-:W-:Y:S01]  /*5bf0*/  LEA.HI R8, R8, R3, RZ, 0x6 ;  /* 0x0000000308087211 */ /* 0x000fe200078f30ff */
[----:B------:R-:W-:Y:S02]  /*5c00*/  USHF.R.U32.HI UR27, URZ, 0x1, UR8 ;  /* 0x000000013f1b7899 */ /* 0x000fe40008011608 */
[----:B------:R-:W-:Y:S01]  /*5c10*/  USHF.L.U32 UR6, UR8, 0x5, URZ ;  /* 0x0000000508067899 */ /* 0x000fe2000800063f */
[----:B------:R-:W-:Y:S01]  /*5c20*/  SHF.R.S32.HI R10, RZ, 0x6, R8 ;  /* 0x00000006ff0a7819 */ /* 0x000fe20000011408 */
[----:B------:R-:W-:Y:S02]  /*5c30*/  USHF.L.U32 UR7, UR8, 0xb, URZ ;  /* 0x0000000b08077899 */ /* 0x000fe4000800063f */
[----:B------:R-:W-:Y:S02]  /*5c40*/  ULOP3.LUT UR8, UR8, 0xfffffffe, URZ, 0xc0, !UPT ;  /* 0xfffffffe08087892 */ /* 0x000fe4000f8ec03f */
[----:B------:R-:W-:Y:S01]  /*5c50*/  UISETP.GT.U32.AND UP0, UPT, UR10, 0xffff, UPT ;  /* 0x0000ffff0a00788c */ /* 0x000fe2000bf04070 */
[----:B------:R-:W-:Y:S01]  /*5c60*/  VIADD R3, R10, 0x1 ;  /* 0x000000010a037836 */ /* 0x000fe20000000000 */
[----:B------:R-:W-:-:S02]  /*5c70*/  USHF.L.U32 UR14, UR16, UR8, URZ ;  /* 0x00000008100e7299 */ /* 0x000fc4000800063f */
[----:B------:R-:W-:Y:S02]  /*5c80*/  ULOP3.LUT UR11, UR8, 0x1, URZ, 0xfc, !UPT ;  /* 0x00000001080b7892 */ /* 0x000fe4000f8efc3f */
[----:B------:R-:W-:Y:S02]  /*5c90*/  UIMAD.WIDE.U32 UR8, UR9, UR12, URZ ;  /* 0x0000000c090872a5 */ /* 0x000fe4000f8e003f */
[----:B------:R-:W-:Y:S01]  /*5ca0*/  USEL UR10, UR10, 0xffff, !UP0 ;  /* 0x0000ffff0a0a7887 */ /* 0x000fe2000c000000 */
[----:B------:R-:W-:Y:S01]  /*5cb0*/  ULDC UR12, c[0x0][0x14] ;  /* 0x00000500000c7ab9 */ /* 0x000fe20000000800 */
[----:B------:R-:W-:Y:S02]  /*5cc0*/  USHF.L.U32 UR11, UR16, UR11, URZ ;  /* 0x0000000b100b7299 */ /* 0x000fe4000800063f */
[----:B------:R-:W-:Y:S02]  /*5cd0*/  UIMAD.WIDE.U32 UR24, UR8, UR12, URZ ;  /* 0x0000000c081872a5 */ /* 0x000fe4000f8e003f */
[----:B------:R-:W-:-:S02]  /*5ce0*/  UIMAD UR21, UR9, UR12, URZ ;  /* 0x0000000c091572a4 */ /* 0x000fc4000f8e023f */
[----:B------:R-:W-:Y:S02]  /*5cf0*/  ULOP3.LUT UR10, UR10, 0xffff, URZ, 0xc0, !UPT ;  /* 0x0000ffff0a0a7892 */ /* 0x000fe4000f8ec03f */
[----:B------:R-:W-:Y:S02]  /*5d00*/  ULOP3.LUT UR6, UR6, 0x20, URZ, 0xc0, !UPT ;  /* 0x0000002006067892 */ /* 0x000fe4000f8ec03f */
[----:B------:R-:W-:Y:S02]  /*5d10*/  ULOP3.LUT UR7, UR7, 0x800, URZ, 0xc0, !UPT ;  /* 0x0000080007077892 */ /* 0x000fe4000f8ec03f */
[----:B------:R-:W-:Y:S02]  /*5d20*/  ULOP3.LUT UR14, UR14, UR11, URZ, 0xfc, !UPT ;  /* 0x0000000b0e0e7292 */ /* 0x000fe4000f8efc3f */
[----:B------:R-:W-:Y:S02]  /*5d30*/  UIADD3 UR21, UR25, UR21, URZ ;  /* 0x0000001519157290 */ /* 0x000fe4000fffe03f */
[----:B------:R-:W-:-:S12]  /*5d40*/  USHF.L.U32 UR15, UR15, UR10, URZ ;  /* 0x0000000a0f0f7299 */ /* 0x000fd8000800063f */
.L_x_122:
[----:B------:R-:W-:-:S03]  /*5d50*/  UMOV UR8, 0xffffffff ;  /* 0xffffffff00087882 */ /* 0x000fc60000000000 */
[----:B------:R-:W-:Y:S05]  /*5d60*/  BRA.DIV UR8, `(.L_x_112) ;  /* 0x0000000e08887947 */ /* 0x000fea000b800000 */
[----:B------:R-:W-:-:S13]  /*5d70*/  ELECT P0, URZ, PT ;  /* 0x00000000003f782f */ /* 0x000fda0003800000 */
.L_x_132:
[----:B------:R-:W0:Y:S01]  /*5d80*/  LDC R7, c[0x0][0x28c] ;  /* 0x0000a300ff077b82 */ /* 0x000e220000000800 */
[----:B------:R-:W-:Y:S01]  /*5d90*/  BSSY B1, `(.L_x_113) ;  /* 0x000003b000017945 */ /* 0x000fe20003800000 */
[----:B0-----:R-:W-:-:S13]  /*5da0*/  ISETP.LT.OR P0, PT, R7, 0x1, !P0 ;  /* 0x000000010700780c */ /* 0x001fda0004701670 */
[----:B------:R-:W-:Y:S05]  /*5db0*/  @P0 BRA `(.L_x_114) ;  /* 0x0000000000e00947 */ /* 0x000fea0003800000 */
[----:B------:R-:W-:Y:S01]  /*5dc0*/  LEA R9, R6, UR27, 0x1 ;  /* 0x0000001b06097c11 */ /* 0x000fe2000f8e08ff */
[----:B------:R-:W-:Y:S01]  /*5dd0*/  IMAD.MOV.U32 R21, RZ, RZ, RZ ;  /* 0x000000ffff157224 */ /* 0x000fe200078e00ff */
[----:B------:R-:W-:Y:S01]  /*5de0*/  LEA R17, R12, UR6, 0x6 ;  /* 0x000000060c117c11 */ /* 0x000fe2000f8e30ff */
[----:B------:R-:W-:Y:S02]  /*5df0*/  IMAD.MOV.U32 R6, RZ, RZ, R3 ;  /* 0x000000ffff067224 */ /* 0x000fe400078e0003 */
[----:B------:R-:W-:Y:S02]  /*5e00*/  IMAD.MOV.U32 R7, RZ, RZ, R11 ;  /* 0x000000ffff077224 */ /* 0x000fe400078e000b */
[----:B------:R-:W-:Y:S02]  /*5e10*/  IMAD.MOV.U32 R8, RZ, RZ, R15 ;  /* 0x000000ffff087224 */ /* 0x000fe400078e000f */
[----:B------:R-:W-:-:S07]  /*5e20*/  IMAD.SHL.U32 R18, R9, 0x40, RZ ;  /* 0x0000004009127824 */ /* 0x000fce00078e00ff */
.L_x_117:
[----:B------:R-:W0:Y:S01]  /*5e30*/  S2R R12, SR_CgaCtaId ;  /* 0x00000000000c7919 */ /* 0x000e220000008800 */
[----:B------:R-:W-:Y:S02]  /*5e40*/  MOV R9, 0x400 ;  /* 0x0000040000097802 */ /* 0x000fe40000000f00 */
[----:B------:R-:W-:Y:S02]  /*5e50*/  LOP3.LUT P1, RZ, R0, 0x7f, RZ, 0xc0, !PT ;  /* 0x0000007f00ff7812 */ /* 0x000fe4000782c0ff */
[----:B0-----:R-:W-:Y:S02]  /*5e60*/  LEA R19, R12, R9, 0x18 ;  /* 0x000000090c137211 */ /* 0x001fe400078ec0ff */
[----:B------:R-:W-:-:S09]  /*5e70*/  SHF.L.U32 R9, R7, 0x1f, RZ ;  /* 0x0000001f07097819 */ /* 0x000fd200000006ff */
[----:B------:R-:W0:Y:S01]  /*5e80*/  @!P1 LDC R12, c[0x0][0x500] ;  /* 0x00014000ff0c9b82 */ /* 0x000e220000000800 */
[----:B------:R-:W-:-:S04]  /*5e90*/  IMAD R20, R8, 0x8, R19 ;  /* 0x0000000808147824 */ /* 0x000fc800078e0213 */
[----:B------:R-:W1:Y:S02]  /*5ea0*/  SYNCS.PHASECHK.TRANS64.TRYWAIT P0, [R20+URZ+0x18], R9 ;  /* 0x00001809140075a7 */ /* 0x000e64000800017f */
[----:B-1----:R-:W-:Y:S05]  /*5eb0*/  @!P0 BRA `(.L_x_115) ;  /* 0x0000000c00548947 */ /* 0x002fea0003800000 */
.L_x_133:
[----:B-1----:R-:W-:Y:S01]  /*5ec0*/  PRMT R9, R14, 0x9910, RZ ;  /* 0x000099100e097816 */ /* 0x002fe200000000ff */
[----:B0-----:R0:W-:Y:S03]  /*5ed0*/  @!P1 SYNCS.ARRIVE.TRANS64 RZ, [R20+URZ], R12 ;  /* 0x0000000c14ff99a7 */ /* 0x0011e6000800003f */
[----:B------:R-:W-:-:S13]  /*5ee0*/  ISETP.NE.AND P0, PT, R9, 0x2, PT ;  /* 0x000000020900780c */ /* 0x000fda0003f05270 */
[----:B0-----:R-:W-:Y:S05]  /*5ef0*/  @P0 BRA `(.L_x_116) ;  /* 0x0000000000040947 */ /* 0x001fea0003800000 */
[----:B------:R-:W-:Y:S01]  /*5f00*/  BPT.TRAP 0x1 ;  /* 0x000000040000795c */ /* 0x000fe20000300000 */
.L_x_116:
[----:B------:R-:W-:Y:S01]  /*5f10*/  LEA R9, R8, UR27, 0x1 ;  /* 0x0000001b08097c11 */ /* 0x000fe2000f8e08ff */
[----:B------:R-:W-:Y:S01]  /*5f20*/  VIADD R6, R6, 0xffffffff ;  /* 0xffffffff06067836 */ /* 0x000fe20000000000 */
[----:B------:R-:W-:Y:S01]  /*5f30*/  R2UR UR11, R8 ;  /* 0x00000000080b72ca */ /* 0x000fe200000e0000 */
[----:B------:R-:W-:Y:S01]  /*5f40*/  UIADD3 UR16, UP0, UR28, 0xf0, URZ ;  /* 0x000000f01c107890 */ /* 0x000fe2000ff1e03f */
[----:B------:R-:W-:Y:S01]  /*5f50*/  R2UR UR22, R19 ;  /* 0x00000000131672ca */ /* 0x000fe200000e0000 */
[----:B------:R-:W-:Y:S01]  /*5f60*/  IMAD.U32 R9, R9, 0x1000, R19 ;  /* 0x0000100009097824 */ /* 0x000fe200078e0013 */
[----:B------:R-:W-:Y:S01]  /*5f70*/  R2UR UR23, R18 ;  /* 0x00000000121772ca */ /* 0x000fe200000e0000 */
[----:B------:R-:W-:Y:S01]  /*5f80*/  UIADD3 UR32, UP1, UR28, 0x1f0, URZ ;  /* 0x000001f01c207890 */ /* 0x000fe2000ff3e03f */
[----:B------:R-:W-:Y:S01]  /*5f90*/  R2UR UR9, R20 ;  /* 0x00000000140972ca */ /* 0x000fe200000e0000 */
[----:B------:R-:W-:Y:S01]  /*5fa0*/  UIADD3.X UR17, URZ, UR29, URZ, UP0, !UPT ;  /* 0x0000001d3f117290 */ /* 0x000fe200087fe43f */
[----:B------:R-:W-:Y:S01]  /*5fb0*/  R2UR UR8, R9 ;  /* 0x00000000090872ca */ /* 0x000fe200000e0000 */
[----:B------:R-:W-:Y:S01]  /*5fc0*/  UPRMT UR20, URZ, 0x5410, UR15 ;  /* 0x000054103f147896 */ /* 0x000fe2000800000f */
[----:B------:R-:W-:Y:S01]  /*5fd0*/  R2UR UR10, R21 ;  /* 0x00000000150a72ca */ /* 0x000fe200000e0000 */
[----:B------:R-:W-:Y:S01]  /*5fe0*/  VIADD R8, R8, 0x1 ;  /* 0x0000000108087836 */ /* 0x000fe20000000000 */
[----:B------:R-:W-:Y:S01]  /*5ff0*/  R2UR UR12, R16 ;  /* 0x00000000100c72ca */ /* 0x000fe200000e0000 */
[----:B------:R-:W-:Y:S01]  /*6000*/  ULEA UR11, UR11, UR7, 0xc ;  /* 0x000000070b0b7291 */ /* 0x000fe2000f8e603f */
[----:B------:R-:W-:Y:S01]  /*6010*/  R2UR UR26, R17 ;  /* 0x00000000111a72ca */ /* 0x000fe200000e0000 */
[----:B------:R-:W-:Y:S01]  /*6020*/  UPRMT UR30, URZ, 0x5410, UR14 ;  /* 0x000054103f1e7896 */ /* 0x000fe2000800000e */
[----:B------:R-:W-:Y:S01]  /*6030*/  ISETP.GT.AND P1, PT, R6, 0x1, PT ;  /* 0x000000010600780c */ /* 0x000fe20003f24270 */
[----:B------:R-:W-:Y:S01]  /*6040*/  UIADD3 UR22, UR22, 0x6100, UR11 ;  /* 0x0000610016167890 */ /* 0x000fe2000fffe00b */
[----:B------:R-:W-:Y:S01]  /*6050*/  ISETP.NE.AND P0, PT, R8, 0x3, PT ;  /* 0x000000030800780c */ /* 0x000fe20003f05270 */
[----:B------:R-:W-:Y:S01]  /*6060*/  UIADD3.X UR33, URZ, UR29, URZ, UP1, !UPT ;  /* 0x0000001d3f217290 */ /* 0x000fe20008ffe43f */
[----:B------:R-:W-:Y:S01]  /*6070*/  VIADD R21, R21, 0x40 ;  /* 0x0000004015157836 */ /* 0x000fe20000000000 */
[----:B------:R-:W-:Y:S01]  /*6080*/  UIADD3 UR8, UR8, 0x100, URZ ;  /* 0x0000010008087890 */ /* 0x000fe2000fffe03f */
[----:B------:R-:W-:Y:S01]  /*6090*/  SEL R12, RZ, 0x1, P0 ;  /* 0x00000001ff0c7807 */ /* 0x000fe20000000000 */
[----:B------:R-:W-:Y:S01]  /*60a0*/  UMOV UR18, 0x0 ;  /* 0x0000000000127882 */ /* 0x000fe20000000000 */
[----:B------:R-:W-:Y:S01]  /*60b0*/  UMOV UR19, 0x10000000 ;  /* 0x1000000000137882 */ /* 0x000fe20000000000 */
[----:B------:R-:W-:Y:S01]  /*60c0*/  UMOV UR11, UR23 ;  /* 0x00000017000b7c82 */ /* 0x000fe20008000000 */
[----:B------:R-:W-:-:S02]  /*60d0*/  LOP3.LUT R7, R7, R12, RZ, 0x3c, !PT ;  /* 0x0000000c07077212 */ /* 0x000fc400078e3cff */
[----:B------:R-:W-:Y:S02]  /*60e0*/  SEL R8, R8, RZ, P0 ;  /* 0x000000ff08087207 */ /* 0x000fe40000000000 */
[----:B------:R0:W-:Y:S02]  /*60f0*/  UTMALDG.3D.MULTICAST [UR8], [UR16], UR20, desc[UR18] ;  /* 0x00001208100073b4 */ /* 0x0001e40008011814 */
[----:B0-----:R-:W-:Y:S01]  /*6100*/  UMOV UR8, UR22 ;  /* 0x0000001600087c82 */ /* 0x001fe20008000000 */
[----:B------:R-:W-:Y:S02]  /*6110*/  UMOV UR11, UR26 ;  /* 0x0000001a000b7c82 */ /* 0x000fe40008000000 */
[----:B------:R0:W-:Y:S02]  /*6120*/  UTMALDG.3D.MULTICAST [UR8], [UR32], UR30, desc[UR18] ;  /* 0x00001208200073b4 */ /* 0x0001e4000801181e */
[----:B0-----:R-:W-:Y:S05]  /*6130*/  @P1 BRA `(.L_x_117) ;  /* 0xfffffffc003c1947 */ /* 0x001fea000383ffff */
.L_x_114:
[----:B------:R-:W-:Y:S05]  /*6140*/  BSYNC B1 ;  /* 0x0000000000017941 */ /* 0x000fea0003800000 */
.L_x_113:
[----:B------:R-:W-:Y:S01]  /*6150*/  LOP3.LUT P1, RZ, R13, 0xff, RZ, 0xc0, !PT ;  /* 0x000000ff0dff7812 */ /* 0x000fe2000782c0ff */
[C---:B------:R-:W-:Y:S01]  /*6160*/  IMAD.IADD R15, R10.reuse, 0x1, R15 ;  /* 0x000000010a0f7824 */ /* 0x040fe200078e020f */
[----:B------:R-:W-:Y:S01]  /*6170*/  ULDC.64 UR8, c[0x0][0x650] ;  /* 0x0001940000087ab9 */ /* 0x000fe20000000a00 */
[C---:B------:R-:W-:Y:S01]  /*6180*/  ISETP.GE.U32.AND P2, PT, R10.reuse, 0x3, PT ;  /* 0x000000030a00780c */ /* 0x040fe20003f46070 */
[----:B------:R-:W-:Y:S01]  /*6190*/  BSSY B1, `(.L_x_118) ;  /* 0x0000069000017945 */ /* 0x000fe20003800000 */
[----:B------:R-:W-:Y:S01]  /*61a0*/  IMAD.MOV.U32 R12, RZ, RZ, -0x1 ;  /* 0xffffffffff0c7424 */ /* 0x000fe200078e00ff */
[----:B------:R-:W-:Y:S01]  /*61b0*/  ISETP.GT.U32.AND P0, PT, R15, 0x2, PT ;  /* 0x000000020f00780c */ /* 0x000fe20003f04070 */
[----:B------:R-:W-:Y:S01]  /*61c0*/  IMAD.MOV.U32 R16, RZ, RZ, -0x1 ;  /* 0xffffffffff107424 */ /* 0x000fe200078e00ff */
[----:B------:R-:W-:Y:S02]  /*61d0*/  PRMT R13, RZ, 0x7610, R13 ;  /* 0x00007610ff0d7816 */ /* 0x000fe4000000000d */
[----:B------:R-:W-:-:S03]  /*61e0*/  ISETP.LT.U32.AND P0, PT, R10, 0x3, P0 ;  /* 0x000000030a00780c */ /* 0x000fc60000701070 */
[----:B------:R-:W0:Y:S01]  /*61f0*/  @P1 S2R R7, SR_CgaCtaId ;  /* 0x0000000000071919 */ /* 0x000e220000008800 */
[----:B------:R-:W-:-:S04]  /*6200*/  @P1 MOV R6, 0x400 ;  /* 0x0000040000061802 */ /* 0x000fc80000000f00 */
[----:B0-----:R-:W-:Y:S01]  /*6210*/  @P1 LEA R8, R7, R6, 0x18 ;  /* 0x0000000607081211 */ /* 0x001fe200078ec0ff */
[----:B------:R-:W-:Y:S01]  /*6220*/  IMAD.WIDE.U32 R6, R15, -0x55555555, RZ ;  /* 0xaaaaaaab0f067825 */ /* 0x000fe200078e00ff */
[----:B------:R-:W-:Y:S02]  /*6230*/  SEL R6, RZ, 0x1, !P0 ;  /* 0x00000001ff067807 */ /* 0x000fe40004000000 */
[----:B------:R0:W-:Y:S01]  /*6240*/  @P1 SYNCS.ARRIVE.TRANS64.A1T0 RZ, [R8+URZ+0x48], RZ ;  /* 0x000048ff08ff19a7 */ /* 0x0001e2000810003f */
[----:B------:R-:W-:Y:S02]  /*6250*/  IADD3 R4, P1, R4, UR24, RZ ;  /* 0x0000001804047c10 */ /* 0x000fe4000ff3e0ff */
[----:B------:R-:W-:Y:S01]  /*6260*/  LOP3.LUT R11, R11, R6, RZ, 0x3c, !PT ;  /* 0x000000060b0b7212 */ /* 0x000fe200078e3cff */
[----:B------:R-:W-:Y:S01]  /*6270*/  IMAD.MOV.U32 R6, RZ, RZ, -0x1 ;  /* 0xffffffffff067424 */ /* 0x000fe200078e00ff */
[----:B------:R-:W-:Y:S02]  /*6280*/  IADD3.X R5, R5, UR21, RZ, P1, !PT ;  /* 0x0000001505057c10 */ /* 0x000fe40008ffe4ff */
[----:B------:R-:W-:-:S02]  /*6290*/  ISETP.GE.U32.AND P0, PT, R4, UR8, PT ;  /* 0x0000000804007c0c */ /* 0x000fc4000bf06070 */
[----:B0-----:R-:W-:Y:S02]  /*62a0*/  SHF.R.U32.HI R8, RZ, 0x1, R7 ;  /* 0x00000001ff087819 */ /* 0x001fe40000011607 */
[----:B------:R-:W-:Y:S02]  /*62b0*/  ISETP.GE.U32.AND.EX P0, PT, R5, UR9, PT, P0 ;  /* 0x0000000905007c0c */ /* 0x000fe4000bf06100 */
[----:B------:R-:W-:Y:S01]  /*62c0*/  @P2 LOP3.LUT R11, R11, 0x1, R8, 0x78, !PT ;  /* 0x000000010b0b2812 */ /* 0x000fe200078e7808 */
[----:B------:R-:W-:Y:S01]  /*62d0*/  IMAD R15, R8, -0x3, R15 ;  /* 0xfffffffd080f7824 */ /* 0x000fe200078e020f */
[----:B------:R-:W-:-:S09]  /*62e0*/  PRMT R7, RZ, 0x7610, R7 ;  /* 0x00007610ff077816 */ /* 0x000fd20000000007 */
[----:B------:R-:W-:Y:S05]  /*62f0*/  @P0 BRA `(.L_x_119) ;  /* 0x0000000400480947 */ /* 0x000fea0003800000 */
[----:B------:R-:W0:Y:S01]  /*6300*/  S2R R17, SR_CTAID.X ;  /* 0x0000000000117919 */ /* 0x000e220000002500 */
[----:B------:R-:W-:Y:S01]  /*6310*/  ULDC.64 UR8, c[0x0][0x628] ;  /* 0x00018a0000087ab9 */ /* 0x000fe20000000a00 */
[----:B------:R-:W1:Y:S01]  /*6320*/  LDC R18, c[0x0][0x144] ;  /* 0x00005100ff127b82 */ /* 0x000e620000000800 */
[----:B------:R-:W-:Y:S01]  /*6330*/  ISETP.NE.U32.AND P0, PT, RZ, UR8, PT ;  /* 0x00000008ff007c0c */ /* 0x000fe2000bf05070 */
[----:B------:R-:W2:Y:S01]  /*6340*/  S2R R12, SR_CTAID.Y ;  /* 0x00000000000c7919 */ /* 0x000ea20000002600 */
[----:B------:R-:W-:Y:S01]  /*6350*/  ULDC UR10, c[0x0][0x150] ;  /* 0x00005400000a7ab9 */ /* 0x000fe20000000800 */
[----:B------:R-:W-:Y:S01]  /*6360*/  ULDC UR11, c[0x0][0x630] ;  /* 0x00018c00000b7ab9 */ /* 0x000fe20000000800 */
[----:B------:R-:W-:Y:S01]  /*6370*/  ISETP.NE.AND.EX P0, PT, RZ, UR9, PT, P0 ;  /* 0x00000009ff007c0c */ /* 0x000fe2000bf05300 */
[----:B------:R-:W-:Y:S01]  /*6380*/  IMAD.MOV.U32 R6, RZ, RZ, R4 ;  /* 0x000000ffff067224 */ /* 0x000fe200078e0004 */
[----:B0-----:R-:W-:-:S05]  /*6390*/  I2FP.F32.U32 R7, R17 ;  /* 0x0000001100077245 */ /* 0x001fca0000201000 */
[----:B------:R-:W-:Y:S01]  /*63a0*/  FMUL R20, R7, UR10 ;  /* 0x0000000a07147c20 */ /* 0x000fe20008400000 */
[----:B------:R-:W-:-:S05]  /*63b0*/  IMAD.MOV.U32 R7, RZ, RZ, R5 ;  /* 0x000000ffff077224 */ /* 0x000fca00078e0005 */
[----:B--2---:R-:W-:Y:S05]  /*63c0*/  @!P0 BRA `(.L_x_120) ;  /* 0x0000000000288947 */ /* 0x004fea0003800000 */
[----:B------:R-:W-:Y:S02]  /*63d0*/  ULDC UR10, c[0x0][0x634] ;  /* 0x00018d00000a7ab9 */ /* 0x000fe40000000800 */
[----:B------:R-:W-:-:S05]  /*63e0*/  IADD3 R7, P0, R4, UR10, RZ ;  /* 0x0000000a04077c10 */ /* 0x000fca000ff1e0ff */
[----:B------:R-:W-:-:S04]  /*63f0*/  IMAD.X R19, RZ, RZ, R5, P0 ;  /* 0x000000ffff137224 */ /* 0x000fc800000e0605 */
[----:B------:R-:W-:-:S04]  /*6400*/  IMAD.WIDE.U32 R8, R19, UR8, RZ ;  /* 0x0000000813087c25 */ /* 0x000fc8000f8e00ff */
[----:B------:R-:W-:-:S04]  /*6410*/  IMAD.WIDE.U32 R8, P0, R7, UR9, R8 ;  /* 0x0000000907087c25 */ /* 0x000fc8000f800008 */
[----:B------:R-:W-:-:S04]  /*6420*/  IMAD.WIDE.U32 R6, R7, UR8, RZ ;  /* 0x0000000807067c25 */ /* 0x000fc8000f8e00ff */
[----:B------:R-:W-:Y:S01]  /*6430*/  IMAD.MOV.U32 R6, RZ, RZ, R9 ;  /* 0x000000ffff067224 */ /* 0x000fe200078e0009 */
[----:B------:R-:W-:Y:S01]  /*6440*/  IADD3 RZ, P1, R7, R8, RZ ;  /* 0x0000000807ff7210 */ /* 0x000fe20007f3e0ff */
[----:B------:R-:W-:-:S04]  /*6450*/  IMAD.X R7, RZ, RZ, RZ, P0 ;  /* 0x000000ffff077224 */ /* 0x000fc800000e06ff */
[----:B------:R-:W-:-:S08]  /*6460*/  IMAD.WIDE.U32.X R6, R19, UR9, R6, P1 ;  /* 0x0000000913067c25 */ /* 0x000fd000088e0406 */
.L_x_120:
[--C-:B------:R-:W-:Y:S01]  /*6470*/  SHF.R.U64 R16, R6, UR11, R7.reuse ;  /* 0x0000000b06107c19 */ /* 0x100fe20008001207 */
[----:B------:R-:W0:Y:S01]  /*6480*/  F2I.U32.TRUNC.NTZ R20, R20 ;  /* 0x0000001400147305 */ /* 0x000e22000020f000 */
[----:B------:R-:W-:Y:S01]  /*6490*/  SHF.R.U32.HI R6, RZ, UR11, R7 ;  /* 0x0000000bff067c19 */ /* 0x000fe20008011607 */
[----:B------:R-:W-:Y:S01]  /*64a0*/  ULDC.64 UR8, c[0x0][0x620] ;  /* 0x0001880000087ab9 */ /* 0x000fe20000000a00 */
[----:B------:R-:W-:Y:S01]  /*64b0*/  IADD3 R9, P0, RZ, -R16, RZ ;  /* 0x80000010ff097210 */ /* 0x000fe20007f1e0ff */
[----:B------:R-:W-:Y:S01]  /*64c0*/  ULDC.64 UR10, c[0x0][0x640] ;  /* 0x00019000000a7ab9 */ /* 0x000fe20000000a00 */
[----:B------:R-:W2:Y:S03]  /*64d0*/  LDC R21, c[0x0][0x148] ;  /* 0x00005200ff157b82 */ /* 0x000ea60000000800 */
[----:B------:R-:W-:Y:S01]  /*64e0*/  IMAD.X R6, RZ, RZ, ~R6, P0 ;  /* 0x000000ffff067224 */ /* 0x000fe200000e0e06 */
[----:B------:R-:W-:-:S03]  /*64f0*/  ISETP.NE.U32.AND P0, PT, RZ, UR10, PT ;  /* 0x0000000aff007c0c */ /* 0x000fc6000bf05070 */
[----:B------:R-:W-:Y:S01]  /*6500*/  IMAD R8, R6, UR8, RZ ;  /* 0x0000000806087c24 */ /* 0x000fe2000f8e02ff */
[----:B------:R-:W-:Y:S01]  /*6510*/  ISETP.NE.AND.EX P0, PT, RZ, UR11, PT, P0 ;  /* 0x0000000bff007c0c */ /* 0x000fe2000bf05300 */
[----:B------:R-:W-:Y:S01]  /*6520*/  IMAD.WIDE.U32 R6, R9, UR8, R4 ;  /* 0x0000000809067c25 */ /* 0x000fe2000f8e0004 */
[----:B------:R-:W-:-:S03]  /*6530*/  ULDC UR8, c[0x0][0x618] ;  /* 0x0001860000087ab9 */ /* 0x000fc60000000800 */
[----:B------:R-:W-:Y:S01]  /*6540*/  IMAD R9, R9, UR9, R8 ;  /* 0x0000000909097c24 */ /* 0x000fe2000f8e0208 */
[----:B------:R-:W-:Y:S01]  /*6550*/  ULDC UR9, c[0x0][0x154] ;  /* 0x0000550000097ab9 */ /* 0x000fe20000000800 */
[----:B0-----:R-:W-:Y:S02]  /*6560*/  IMAD.MOV R8, RZ, RZ, -R20 ;  /* 0x000000ffff087224 */ /* 0x001fe400078e0a14 */
[----:B------:R-:W-:Y:S02]  /*6570*/  IMAD.IADD R7, R7, 0x1, R9 ;  /* 0x0000000107077824 */ /* 0x000fe400078e0209 */
[----:B-1----:R-:W-:Y:S01]  /*6580*/  IMAD R17, R18, R8, R17 ;  /* 0x0000000812117224 */ /* 0x002fe200078e0211 */
[----:B------:R-:W-:Y:S02]  /*6590*/  I2FP.F32.U32 R8, R12 ;  /* 0x0000000c00087245 */ /* 0x000fe40000201000 */
[--C-:B------:R-:W-:Y:S02]  /*65a0*/  SHF.R.U64 R18, R6, UR8, R7.reuse ;  /* 0x0000000806127c19 */ /* 0x100fe40008001207 */
[----:B------:R-:W-:Y:S01]  /*65b0*/  SHF.R.U32.HI R7, RZ, UR8, R7 ;  /* 0x00000008ff077c19 */ /* 0x000fe20008011607 */
[----:B------:R-:W-:Y:S01]  /*65c0*/  FMUL R8, R8, UR9 ;  /* 0x0000000908087c20 */ /* 0x000fe20008400000 */
[----:B------:R-:W-:-:S02]  /*65d0*/  ULDC UR8, c[0x0][0x608] ;  /* 0x0001820000087ab9 */ /* 0x000fc40000000800 */
[--C-:B------:R-:W-:Y:S01]  /*65e0*/  SHF.R.U64 R20, R18, UR8, R7.reuse ;  /* 0x0000000812147c19 */ /* 0x100fe20008001207 */
[----:B------:R0:W1:Y:S01]  /*65f0*/  F2I.U32.TRUNC.NTZ R22, R8 ;  /* 0x0000000800167305 */ /* 0x000062000020f000 */
[----:B------:R-:W-:Y:S01]  /*6600*/  SHF.R.U32.HI R7, RZ, UR8, R7 ;  /* 0x00000008ff077c19 */ /* 0x000fe20008011607 */
[----:B------:R-:W-:-:S03]  /*6610*/  ULDC UR8, c[0x0][0x658] ;  /* 0x0001960000087ab9 */ /* 0x000fc60000000800 */
[--C-:B------:R-:W-:Y:S02]  /*6620*/  SHF.R.U64 R19, R20, UR8, R7.reuse ;  /* 0x0000000814137c19 */ /* 0x100fe40008001207 */
[----:B------:R-:W-:-:S03]  /*6630*/  SHF.R.U32.HI R23, RZ, UR8, R7 ;  /* 0x00000008ff177c19 */ /* 0x000fc60008011607 */
[----:B------:R-:W-:Y:S02]  /*6640*/  IMAD.MOV.U32 R6, RZ, RZ, R19 ;  /* 0x000000ffff067224 */ /* 0x000fe400078e0013 */
[----:B------:R-:W-:Y:S01]  /*6650*/  IMAD.MOV.U32 R7, RZ, RZ, R23 ;  /* 0x000000ffff077224 */ /* 0x000fe200078e0017 */
[----:B0-----:R-:W-:Y:S06]  /*6660*/  @!P0 BRA `(.L_x_121) ;  /* 0x0000000000288947 */ /* 0x001fec0003800000 */
        /* <DEDUP_REMOVED lines=10> */
.L_x_121:
[----:B------:R-:W-:Y:S01]  /*6710*/  ULDC UR8, c[0x0][0x648] ;  /* 0x0001920000087ab9 */ /* 0x000fe20000000800 */
[----:B-1----:R-:W-:Y:S01]  /*6720*/  IMAD.MOV R22, RZ, RZ, -R22 ;  /* 0x000000ffff167224 */ /* 0x002fe200078e0a16 */
[----:B------:R-:W-:Y:S01]  /*6730*/  SHF.R.U64 R7, R6, UR8, R7 ;  /* 0x0000000806077c19 */ /* 0x000fe20008001207 */
[----:B------:R-:W-:Y:S01]  /*6740*/  ULDC UR8, c[0x0][0x638] ;  /* 0x00018e0000087ab9 */ /* 0x000fe20000000800 */
[----:B------:R-:W-:Y:S01]  /*6750*/  LOP3.LUT R6, R20, UR13, RZ, 0xc0, !PT ;  /* 0x0000000d14067c12 */ /* 0x000fe2000f8ec0ff */
[----:B--2---:R-:W-:Y:S01]  /*6760*/  @P4 IMAD R17, R21, R22, R12 ;  /* 0x0000001615114224 */ /* 0x004fe200078e020c */
[----:B------:R-:W-:Y:S01]  /*6770*/  LOP3.LUT R18, R18, UR4, RZ, 0xc0, !PT ;  /* 0x0000000412127c12 */ /* 0x000fe2000f8ec0ff */
[----:B------:R-:W-:Y:S01]  /*6780*/  IMAD.MOV R8, RZ, RZ, -R7 ;  /* 0x000000ffff087224 */ /* 0x000fe200078e0a07 */
[----:B------:R-:W-:Y:S01]  /*6790*/  ULDC UR9, c[0x0][0x610] ;  /* 0x0001840000097ab9 */ /* 0x000fe20000000800 */
[----:B------:R-:W-:Y:S02]  /*67a0*/  IMAD R6, R7, UR5, R6 ;  /* 0x0000000507067c24 */ /* 0x000fe4000f8e0206 */
[----:B------:R-:W-:Y:S01]  /*67b0*/  IMAD R19, R8, UR8, R19 ;  /* 0x0000000808137c24 */ /* 0x000fe2000f8e0213 */
[----:B------:R-:W-:Y:S01]  /*67c0*/  ULDC UR8, c[0x0][0x600] ;  /* 0x0001800000087ab9 */ /* 0x000fe20000000800 */
[----:B------:R-:W-:-:S02]  /*67d0*/  IMAD R17, R6, UR9, R17 ;  /* 0x0000000906117c24 */ /* 0x000fc4000f8e0211 */
[----:B------:R-:W-:Y:S02]  /*67e0*/  IMAD R6, R19, UR8, R18 ;  /* 0x0000000813067c24 */ /* 0x000fe4000f8e0212 */
[----:B------:R-:W-:-:S03]  /*67f0*/  IMAD.MOV.U32 R7, RZ, RZ, 0x1 ;  /* 0x00000001ff077424 */ /* 0x000fc600078e00ff */
[----:B------:R-:W-:Y:S02]  /*6800*/  SEL R12, R6, R17, !P4 ;  /* 0x00000011060c7207 */ /* 0x000fe40006000000 */
[----:B------:R-:W-:-:S07]  /*6810*/  SEL R6, R17, R6, !P4 ;  /* 0x0000000611067207 */ /* 0x000fce0006000000 */
.L_x_119:
[----:B------:R-:W-:Y:S05]  /*6820*/  BSYNC B1 ;  /* 0x0000000000017941 */ /* 0x000fea0003800000 */
.L_x_118:
[----:B------:R-:W-:-:S13]  /*6830*/  LOP3.LUT P0, RZ, R7, 0xff, RZ, 0xc0, !PT ;  /* 0x000000ff07ff7812 */ /* 0x000fda000780c0ff */
[----:B------:R-:W-:Y:S05]  /*6840*/  @P0 BRA `(.L_x_122) ;  /* 0xfffffff400400947 */ /* 0x000fea000383ffff */
[----:B------:R-:W-:Y:S05]  /*6850*/  BSYNC B0 ;  /* 0x0000000000007941 */ /* 0x000fea0003800000 */
.L_x_111:
[----:B------:R-:W-:-:S03]  /*6860*/  UMOV UR8, 0xffffffff ;  /* 0xffffffff00087882 */ /* 0x000fc60000000000 */
[----:B------:R-:W-:Y:S05]  /*6870*/  BRA.DIV UR8, `(.L_x_123) ;  /* 0x0000000208f87947 */ /* 0x000fea000b800000 */
[----:B------:R-:W-:-:S13]  /*6880*/  ELECT P0, URZ, PT ;  /* 0x00000000003f782f */ /* 0x000fda0003800000 */
.L_x_136:
[----:B------:R-:W-:Y:S04]  /*6890*/  BSSY B0, `(.L_x_124) ;  /* 0x0000022000007945 */ /* 0x000fe80003800000 */
[----:B------:R-:W-:Y:S05]  /*68a0*/  @!P0 BRA `(.L_x_125) ;  /* 0x0000000000808947 */ /* 0x000fea0003800000 */
[----:B------:R-:W-:-:S04]  /*68b0*/  LOP3.LUT R2, R2, 0x2, RZ, 0xfc, !PT ;  /* 0x0000000202027812 */ /* 0x000fc800078efcff */
[----:B------:R-:W-:-:S13]  /*68c0*/  ISETP.NE.AND P0, PT, R2, 0x3, PT ;  /* 0x000000030200780c */ /* 0x000fda0003f05270 */
[----:B------:R-:W-:Y:S05]  /*68d0*/  @!P0 BRA `(.L_x_126) ;  /* 0x0000000000048947 */ /* 0x000fea0003800000 */
[----:B------:R-:W-:Y:S01]  /*68e0*/  BPT.TRAP 0x1 ;  /* 0x000000040000795c */ /* 0x000fe20000300000 */
.L_x_126:
[----:B------:R-:W0:Y:S01]  /*68f0*/  S2R R3, SR_CgaCtaId ;  /* 0x0000000000037919 */ /* 0x000e220000008800 */
[----:B------:R-:W-:-:S04]  /*6900*/  MOV R0, 0x400 ;  /* 0x0000040000007802 */ /* 0x000fc80000000f00 */
[----:B0-----:R-:W-:Y:S02]  /*6910*/  LEA R0, R3, R0, 0x18 ;  /* 0x0000000003007211 */ /* 0x001fe400078ec0ff */
[----:B------:R-:W-:-:S03]  /*6920*/  SHF.L.U32 R3, R11, 0x1f, RZ ;  /* 0x0000001f0b037819 */ /* 0x000fc600000006ff */
[----:B------:R-:W-:-:S04]  /*6930*/  VIADD R0, R0, 0x18 ;  /* 0x0000001800007836 */ /* 0x000fc80000000000 */
[C---:B------:R-:W-:Y:S02]  /*6940*/  IMAD R4, R15.reuse, 0x8, R0 ;  /* 0x000000080f047824 */ /* 0x040fe400078e0200 */
[----:B------:R-:W-:Y:S02]  /*6950*/  VIADD R15, R15, 0x1 ;  /* 0x000000010f0f7836 */ /* 0x000fe40000000000 */
[----:B------:R-:W0:Y:S03]  /*6960*/  SYNCS.PHASECHK.TRANS64.TRYWAIT P0, [R4+URZ], R3 ;  /* 0x00000003040075a7 */ /* 0x000e26000800017f */
[----:B------:R-:W-:-:S04]  /*6970*/  ISETP.NE.AND P1, PT, R15, 0x3, PT ;  /* 0x000000030f00780c */ /* 0x000fc80003f25270 */
[----:B------:R-:W-:Y:S02]  /*6980*/  SEL R2, RZ, 0x1, P1 ;  /* 0x00000001ff027807 */ /* 0x000fe40000800000 */
[----:B------:R-:W-:Y:S02]  /*6990*/  SEL R15, R15, RZ, P1 ;  /* 0x000000ff0f0f7207 */ /* 0x000fe40000800000 */
[----:B------:R-:W-:-:S03]  /*69a0*/  LOP3.LUT R11, R11, R2, RZ, 0x3c, !PT ;  /* 0x000000020b0b7212 */ /* 0x000fc600078e3cff */
[----:B------:R-:W-:Y:S01]  /*69b0*/  IMAD R6, R15, 0x8, R0 ;  /* 0x000000080f067824 */ /* 0x000fe200078e0200 */
[----:B------:R-:W-:Y:S01]  /*69c0*/  SHF.L.U32 R5, R11, 0x1f, RZ ;  /* 0x0000001f0b057819 */ /* 0x000fe200000006ff */
[----:B0-----:R-:W-:Y:S06]  /*69d0*/  @!P0 BRA `(.L_x_127) ;  /* 0x0000000000c08947 */ /* 0x001fec0003800000 */
.L_x_137:
[----:B------:R-:W1:Y:S01]  /*69e0*/  SYNCS.PHASECHK.TRANS64.TRYWAIT P0, [R6+URZ], R5 ;  /* 0x00000005060075a7 */ /* 0x000e62000800017f */
[----:B------:R-:W-:-:S05]  /*69f0*/  VIADD R2, R15, 0x1 ;  /* 0x000000010f027836 */ /* 0x000fca0000000000 */
[----:B------:R-:W-:-:S04]  /*6a00*/  ISETP.NE.AND P1, PT, R2, 0x3, PT ;  /* 0x000000030200780c */ /* 0x000fc80003f25270 */
[----:B0-----:R-:W-:Y:S02]  /*6a10*/  SEL R4, RZ, 0x1, P1 ;  /* 0x00000001ff047807 */ /* 0x001fe40000800000 */
[----:B------:R-:W-:Y:S02]  /*6a20*/  SEL R3, R2, RZ, P1 ;  /* 0x000000ff02037207 */ /* 0x000fe40000800000 */
[----:B------:R-:W-:Y:S01]  /*6a30*/  LOP3.LUT R4, R11, R4, RZ, 0x3c, !PT ;  /* 0x000000040b047212 */ /* 0x000fe200078e3cff */
[----:B-1----:R-:W-:Y:S06]  /*6a40*/  @!P0 BRA `(.L_x_128) ;  /* 0x0000000000b88947 */ /* 0x002fec0003800000 */
.L_x_138:
[----:B------:R-:W-:Y:S01]  /*6a50*/  IMAD R3, R3, 0x8, R0 ;  /* 0x0000000803037824 */ /* 0x000fe200078e0200 */
[----:B------:R-:W-:-:S07]  /*6a60*/  SHF.L.U32 R0, R4, 0x1f, RZ ;  /* 0x0000001f04007819 */ /* 0x000fce00000006ff */
.L_x_129:
[----:B-1----:R1:W2:Y:S02]  /*6a70*/  SYNCS.PHASECHK.TRANS64.TRYWAIT P0, [R3+URZ], R0 ;  /* 0x00000000030075a7 */ /* 0x0022a4000800017f */
[----:B--2---:R-:W-:Y:S05]  /*6a80*/  @!P0 NANOSLEEP.SYNCS 0x989680 ;  /* 0x009896800000895d */ /* 0x004fea0003900000 */
[----:B------:R-:W2:Y:S02]  /*6a90*/  @!P0 SYNCS.PHASECHK.TRANS64 P0, [R3+URZ], R0 ;  /* 0x00000000030085a7 */ /* 0x000ea4000800007f */
[----:B--2---:R-:W-:Y:S05]  /*6aa0*/  @!P0 BRA `(.L_x_129) ;  /* 0xfffffffc00f08947 */ /* 0x004fea000383ffff */
.L_x_125:
[----:B------:R-:W-:Y:S05]  /*6ab0*/  BSYNC B0 ;  /* 0x0000000000007941 */ /* 0x000fea0003800000 */
.L_x_124:
[----:B------:R-:W-:Y:S05]  /*6ac0*/  EXIT ;  /* 0x000000000000794d */ /* 0x000fea0003800000 */
.L_x_21:
[----:B-1----:R-:W-:-:S04]  /*6ad0*/  IMAD.U32 R9, RZ, RZ, UR6 ;  /* 0x00000006ff097e24 */ /* 0x002fc8000f8e00ff */
[----:B------:R1:W3:Y:S03]  /*6ae0*/  SYNCS.PHASECHK.TRANS64.TRYWAIT P0, [R9+URZ], R8 ;  /* 0x00000008090075a7 */ /* 0x0002e6000800017f */
[----:B---3--:R-:W-:Y:S05]  /*6af0*/  @!P0 NANOSLEEP.SYNCS 0x989680 ;  /* 0x009896800000895d */ /* 0x008fea0003900000 */
[----:B------:R-:W3:Y:S02]  /*6b00*/  @!P0 SYNCS.PHASECHK.TRANS64 P0, [R9+URZ], R8 ;  /* 0x00000008090085a7 */ /* 0x000ee4000800007f */
[----:B---3--:R-:W-:Y:S05]  /*6b10*/  @!P0 BRA `(.L_x_21) ;  /* 0xfffffffc00ec8947 */ /* 0x008fea000383ffff */
[----:B------:R-:W-:Y:S05]  /*6b20*/  BRA `(.L_x_20) ;  /* 0xffffffa800ac7947 */ /* 0x000fea000383ffff */
.L_x_27:
[----:B-1----:R-:W-:-:S04]  /*6b30*/  IMAD.U32 R11, RZ, RZ, UR12 ;  /* 0x0000000cff0b7e24 */ /* 0x002fc8000f8e00ff */
[----:B------:R1:W3:Y:S03]  /*6b40*/  SYNCS.PHASECHK.TRANS64.TRYWAIT P0, [R11+URZ], R10 ;  /* 0x0000000a0b0075a7 */ /* 0x0002e6000800017f */
[----:B---3--:R-:W-:Y:S05]  /*6b50*/  @!P0 NANOSLEEP.SYNCS 0x989680 ;  /* 0x009896800000895d */ /* 0x008fea0003900000 */
[----:B------:R-:W3:Y:S02]  /*6b60*/  @!P0 SYNCS.PHASECHK.TRANS64 P0, [R11+URZ], R10 ;  /* 0x0000000a0b0085a7 */ /* 0x000ee4000800007f */
[----:B---3--:R-:W-:Y:S05]  /*6b70*/  @!P0 BRA `(.L_x_27) ;  /* 0xfffffffc00ec8947 */ /* 0x008fea000383ffff */
[----:B------:R-:W-:Y:S05]  /*6b80*/  BRA `(.L_x_26) ;  /* 0xffffffb000347947 */ /* 0x000fea000383ffff */
.L_x_112:
[----:B------:R-:W-:Y:S01]  /*6b90*/  BSSY B1, `(.L_x_130) ;  /* 0x0000006000017945 */ /* 0x000fe20003800000 */
[----:B------:R-:W-:-:S07]  /*6ba0*/  IMAD.MOV.U32 R7, RZ, RZ, -0x1 ;  /* 0xffffffffff077424 */ /* 0x000fce00078e00ff */
[----:B------:R-:W-:Y:S05]  /*6bb0*/  WARPSYNC.COLLECTIVE R7, `(.L_x_131) ;  /* 0x00000000070c7348 */ /* 0x000fea0003c00000 */
[----:B------:R-:W-:Y:S02]  /*6bc0*/  ELECT P0, UR62, PT ;  /* 0x00000000003e782f */ /* 0x000fe40003800000 */
[----:B------:R-:W-:Y:S01]  /*6bd0*/  MOV R7, UR62 ;  /* 0x0000003e00077c02 */ /* 0x000fe20008000f00 */
[----:B------:R-:W-:Y:S10]  /*6be0*/  ENDCOLLECTIVE ;  /* 0x000000000000791b */ /* 0x000ff40003800000 */
.L_x_131:
[----:B------:R-:W-:Y:S05]  /*6bf0*/  BSYNC B1 ;  /* 0x0000000000017941 */ /* 0x000fea0003800000 */
.L_x_130:
[----:B------:R-:W-:Y:S05]  /*6c00*/  BRA `(.L_x_132) ;  /* 0xfffffff0005c7947 */ /* 0x000fea000383ffff */
.L_x_115:
[----:B-1----:R1:W2:Y:S02]  /*6c10*/  SYNCS.PHASECHK.TRANS64.TRYWAIT P0, [R20+URZ+0x18], R9 ;  /* 0x00001809140075a7 */ /* 0x0022a4000800017f */
[----:B--2---:R-:W-:Y:S05]  /*6c20*/  @!P0 NANOSLEEP.SYNCS 0x989680 ;  /* 0x009896800000895d */ /* 0x004fea0003900000 */
[----:B------:R-:W2:Y:S02]  /*6c30*/  @!P0 SYNCS.PHASECHK.TRANS64 P0, [R20+URZ+0x18], R9 ;  /* 0x00001809140085a7 */ /* 0x000ea4000800007f */
[----:B--2---:R-:W-:Y:S05]  /*6c40*/  @!P0 BRA `(.L_x_115) ;  /* 0xfffffffc00f08947 */ /* 0x004fea000383ffff */
[----:B------:R-:W-:Y:S05]  /*6c50*/  BRA `(.L_x_133) ;  /* 0xfffffff000987947 */ /* 0x000fea000383ffff */
.L_x_123:
[----:B------:R-:W-:Y:S01]  /*6c60*/  BSSY B0, `(.L_x_134) ;  /* 0x0000006000007945 */ /* 0x000fe20003800000 */
[----:B------:R-:W-:-:S07]  /*6c70*/  IMAD.MOV.U32 R7, RZ, RZ, -0x1 ;  /* 0xffffffffff077424 */ /* 0x000fce00078e00ff */
[----:B------:R-:W-:Y:S05]  /*6c80*/  WARPSYNC.COLLECTIVE R7, `(.L_x_135) ;  /* 0x00000000070c7348 */ /* 0x000fea0003c00000 */
[----:B------:R-:W-:Y:S02]  /*6c90*/  ELECT P0, UR62, PT ;  /* 0x00000000003e782f */ /* 0x000fe40003800000 */
[----:B------:R-:W-:Y:S01]  /*6ca0*/  MOV R7, UR62 ;  /* 0x0000003e00077c02 */ /* 0x000fe20008000f00 */
[----:B------:R-:W-:Y:S10]  /*6cb0*/  ENDCOLLECTIVE ;  /* 0x000000000000791b */ /* 0x000ff40003800000 */
.L_x_135:
[----:B------:R-:W-:Y:S05]  /*6cc0*/  BSYNC B0 ;  /* 0x0000000000007941 */ /* 0x000fea0003800000 */
.L_x_134:
[----:B------:R-:W-:Y:S05]  /*6cd0*/  BRA `(.L_x_136) ;  /* 0xfffffff800ec7947 */ /* 0x000fea000383ffff */
.L_x_127:
[----:B0-----:R0:W1:Y:S02]  /*6ce0*/  SYNCS.PHASECHK.TRANS64.TRYWAIT P0, [R4+URZ], R3 ;  /* 0x00000003040075a7 */ /* 0x001064000800017f */
[----:B-1----:R-:W-:Y:S05]  /*6cf0*/  @!P0 NANOSLEEP.SYNCS 0x989680 ;  /* 0x009896800000895d */ /* 0x002fea0003900000 */
[----:B------:R-:W1:Y:S02]  /*6d00*/  @!P0 SYNCS.PHASECHK.TRANS64 P0, [R4+URZ], R3 ;  /* 0x00000003040085a7 */ /* 0x000e64000800007f */
[----:B-1----:R-:W-:Y:S05]  /*6d10*/  @!P0 BRA `(.L_x_127) ;  /* 0xfffffffc00f08947 */ /* 0x002fea000383ffff */
[----:B------:R-:W-:Y:S05]  /*6d20*/  BRA `(.L_x_137) ;  /* 0xfffffffc002c7947 */ /* 0x000fea000383ffff */
.L_x_128:
[----:B0-----:R0:W1:Y:S02]  /*6d30*/  SYNCS.PHASECHK.TRANS64.TRYWAIT P0, [R6+URZ], R5 ;  /* 0x00000005060075a7 */ /* 0x001064000800017f */
[----:B-1----:R-:W-:Y:S05]  /*6d40*/  @!P0 NANOSLEEP.SYNCS 0x989680 ;  /* 0x009896800000895d */ /* 0x002fea0003900000 */
[----:B------:R-:W1:Y:S02]  /*6d50*/  @!P0 SYNCS.PHASECHK.TRANS64 P0, [R6+URZ], R5 ;  /* 0x00000005060085a7 */ /* 0x000e64000800007f */
[----:B-1----:R-:W-:Y:S05]  /*6d60*/  @!P0 BRA `(.L_x_128) ;  /* 0xfffffffc00f08947 */ /* 0x002fea000383ffff */
[----:B------:R-:W-:Y:S05]  /*6d70*/  BRA `(.L_x_138) ;  /* 0xfffffffc00347947 */ /* 0x000fea000383ffff */
.L_x_139:
[----:B------:R-:W-:-:S00]  /*6d80*/  BRA `(.L_x_139) ;  /* 0xfffffffc00fc7947 */ /* 0x000fc0000383ffff */
[----:B------:R-:W-:-:S00]  /*6d90*/  NOP ;  /* 0x0000000000007918 */ /* 0x000fc00000000000 */
        /* <DEDUP_REMOVED lines=14> */
.L_x_140:


//--------------------- .nv.shared._ZN7cutlass13device_kernelINS_4gemm6kernel13GemmUniversalIN4cute5tupleIJiiiiEEENS1_10collective13CollectiveMmaINS1_37MainloopSm90TmaGmmaWarpSpecializedFP8ILi3ENS5_IJNS4_1CILi2EEESB_NSA_ILi1EEEEEENS1_35KernelTmaWarpSpecializedCooperativeEEENS5_IJNSA_ILi128EEENSA_ILi64EEESH_EEENS_12float_e5m2_tENS5_IJlSC_lEEESJ_SK_NS4_8TiledMMAINS4_8MMA_AtomIJNS4_4SM904GMMA30MMA_64x64x32_F32E5M2E5M2_SS_TNILNSO_7ScaleInE1ELSQ_1EEEEEENS4_6LayoutINS5_IJSB_SC_SC_EEENS5_IJSC_NSA_ILi0EEESV_EEEEENS5_IJNS4_10UnderscoreESY_SY_EEEEENS4_23SM90_TMA_LOAD_MULTICASTENS4_14ComposedLayoutINS4_7SwizzleILi2ELi4ELi3EEENS4_18smem_ptr_flag_bitsILi8EEENST_INS5_IJNSA_ILi8EEESH_EEENS5_IJSH_SC_EEEEEEEvNS4_8identityES11_S1B_vS1C_EENS_8epilogue10collective6detail29Sm90TmaWarpSpecializedAdapterINS1F_15DefaultEpilogueISJ_SK_SK_NS1E_6thread17LinearCombinationISJ_Li1EffLNS1J_9ScaleType4KindE0ELNS_15FloatRoundStyleE2ESJ_EENS1_15EpilogueDefaultEEEEEvvEEEEvNT_6ParamsE --------------------------
	.section	.nv.shared._ZN7cutlass13device_kernelINS_4gemm6kernel13GemmUniversalIN4cute5tupleIJiiiiEEENS1_10collective13CollectiveMmaINS1_37MainloopSm90TmaGmmaWarpSpecializedFP8ILi3ENS5_IJNS4_1CILi2EEESB_NSA_ILi1EEEEEENS1_35KernelTmaWarpSpecializedCooperativeEEENS5_IJNSA_ILi128EEENSA_ILi64EEESH_EEENS_12float_e5m2_tENS5_IJlSC_lEEESJ_SK_NS4_8TiledMMAINS4_8MMA_AtomIJNS4_4SM904GMMA30MMA_64x64x32_F32E5M2E5M2_SS_TNILNSO_7ScaleInE1ELSQ_1EEEEEENS4_6LayoutINS5_IJSB_SC_SC_EEENS5_IJSC_NSA_ILi0EEESV_EEEEENS5_IJNS4_10UnderscoreESY_SY_EEEEENS4_23SM90_TMA_LOAD_MULTICASTENS4_14ComposedLayoutINS4_7SwizzleILi2ELi4ELi3EEENS4_18smem_ptr_flag_bitsILi8EEENST_INS5_IJNSA_ILi8EEESH_EEENS5_IJSH_SC_EEEEEEEvNS4_8identityES11_S1B_vS1C_EENS_8epilogue10collective6detail29Sm90TmaWarpSpecializedAdapterINS1F_15DefaultEpilogueISJ_SK_SK_NS1E_6thread17LinearCombinationISJ_Li1EffLNS1J_9ScaleType4KindE0ELNS_15FloatRoundStyleE2ESJ_EENS1_15EpilogueDefaultEEEEEvvEEEEvNT_6ParamsE,"aw",@nobits
	.sectionflags	@""
	.align	16
	.zero		1024


//--------------------- .nv.shared.reserved.0     --------------------------
	.section	.nv.shared.reserved.0,"aw",@nobits
	.weak		__nv_reservedSMEM_offset_0_alias
	.size		__nv_reservedSMEM_offset_0_alias, 0, 0
	.other		__nv_reservedSMEM_offset_0_alias,@"STO_CUDA_RESERVED_SHARED STV_DEFAULT"
__nv_reservedSMEM_offset_0_alias:
	.zero		0


//--------------------- .nv.global                --------------------------
	.section	.nv.global,"aw",@nobits
.nv.global:
	.type		_ZN39_INTERNAL_1476da79_4_k_cu_14697430_52014cute1_E,@object
	.size		_ZN39_INTERNAL_1476da79_4_k_cu_14697430_52014cute1_E,(_ZN39_INTERNAL_1476da79_4_k_cu_14697430_52014cuda3std3__45__cpo6cbeginE - _ZN39_INTERNAL_1476da79_4_k_cu_14697430_52014cute1_E)
_ZN39_INTERNAL_1476da79_4_k_cu_14697430_52014cute1_E:
	.zero		1
	.type		_ZN39_INTERNAL_1476da79_4_k_cu_14697430_52014cuda3std3__45__cpo6cbeginE,@object
	.size		_ZN39_INTERNAL_1476da79_4_k_cu_14697430_52014cuda3std3__45__cpo6cbeginE,(_ZN39_INTERNAL_1476da79_4_k_cu_14697430_52014cuda3std3__48in_placeE - _ZN39_INTERNAL_1476da79_4_k_cu_14697430_52014cuda3std3__45__cpo6cbeginE)
_ZN39_INTERNAL_1476da79_4_k_cu_14697430_52014cuda3std3__45__cpo6cbeginE:
	.zero		1
	.type		_ZN39_INTERNAL_1476da79_4_k_cu_14697430_52014cuda3std3__48in_placeE,@object
	.size		_ZN39_INTERNAL_1476da79_4_k_cu_14697430_52014cuda3std3__48in_placeE,(_ZN39_INTERNAL_1476da79_4_k_cu_14697430_52014cuda3std6ranges3__45__cpo9iter_moveE - _ZN39_INTERNAL_1476da79_4_k_cu_14697430_52014cuda3std3__48in_placeE)
_ZN39_INTERNAL_1476da79_4_k_cu_14697430_52014cuda3std3__48in_placeE:
	.zero		1
	.type		_ZN39_INTERNAL_1476da79_4_k_cu_14697430_52014cuda3std6ranges3__45__cpo9iter_moveE,@object
	.size		_ZN39_INTERNAL_1476da79_4_k_cu_14697430_52014cuda3std6ranges3__45__cpo9iter_moveE,(_ZN39_INTERNAL_1476da79_4_k_cu_14697430_52014cuda3std3__45__cpo5beginE - _ZN39_INTERNAL_1476da79_4_k_cu_14697430_52014cuda3std6ranges3__45__cpo9iter_moveE)
_ZN39_INTERNAL_1476da79_4_k_cu_14697430_52014cuda3std6ranges3__45__cpo9iter_moveE:
	.zero		1
	.type		_ZN39_INTERNAL_1476da79_4_k_cu_14697430_52014cuda3std3__45__cpo5beginE,@object
	.size		_ZN39_INTERNAL_1476da79_4_k_cu_14697430_52014cuda3std3__45__cpo5beginE,(_ZN39_INTERNAL_1476da79_4_k_cu_14697430_52014cuda3std3__441_GLOBAL__N__1476da79_4_k_cu_14697430_52016ignoreE - _ZN39_INTERNAL_1476da79_4_k_cu_14697430_52014cuda3std3__45__cpo5beginE)
_ZN39_INTERNAL_1476da79_4_k_cu_14697430_52014cuda3std3__45__cpo5beginE:
	.zero		1
	.type		_ZN39_INTERNAL_1476da79_4_k_cu_14697430_52014cuda3std3__441_GLOBAL__N__1476da79_4_k_cu_14697430_52016ignoreE,@object
	.size		_ZN39_INTERNAL_1476da79_4_k_cu_14697430_52014cuda3std3__441_GLOBAL__N__1476da79_4_k_cu_14697430_52016ignoreE,(_ZN39_INTERNAL_1476da79_4_k_cu_14697430_52014cute7productE - _ZN39_INTERNAL_1476da79_4_k_cu_14697430_52014cuda3std3__441_GLOBAL__N__1476da79_4_k_cu_14697430_52016ignoreE)
_ZN39_INTERNAL_1476da79_4_k_cu_14697430_52014cuda3std3__441_GLOBAL__N__1476da79_4_k_cu_14697430_52016ignoreE:
	.zero		1
	.type		_ZN39_INTERNAL_1476da79_4_k_cu_14697430_52014cute7productE,@object
	.size		_ZN39_INTERNAL_1476da79_4_k_cu_14697430_52014cute7productE,(_ZN39_INTERNAL_1476da79_4_k_cu_14697430_52014cuda3std3__45__cpo3endE - _ZN39_INTERNAL_1476da79_4_k_cu_14697430_52014cute7productE)
_ZN39_INTERNAL_1476da79_4_k_cu_14697430_52014cute7productE:
	.zero		1
	.type		_ZN39_INTERNAL_1476da79_4_k_cu_14697430_52014cuda3std3__45__cpo3endE,@object
	.size		_ZN39_INTERNAL_1476da79_4_k_cu_14697430_52014cuda3std3__45__cpo3endE,(_ZN39_INTERNAL_1476da79_4_k_cu_14697430_52014cuda3std3__419piecewise_constructE - _ZN39_INTERNAL_1476da79_4_k_cu_14697430_52014cuda3std3__45__cpo3endE)
_ZN39_INTERNAL_1476da79_4_k_cu_14697430_52014cuda3std3__45__cpo3endE:
	.zero		1
	.type		_ZN39_INTERNAL_1476da79_4_k_cu_14697430_52014cuda3std3__419piecewise_constructE,@object
	.size		_ZN39_INTERNAL_1476da79_4_k_cu_14697430_52014cuda3std3__419piecewise_constructE,(_ZN39_INTERNAL_1476da79_4_k_cu_14697430_52014cuda3std3__45__cpo4cendE - _ZN39_INTERNAL_1476da79_4_k_cu_14697430_52014cuda3std3__419piecewise_constructE)
_ZN39_INTERNAL_1476da79_4_k_cu_14697430_52014cuda3std3__419piecewise_constructE:
	.zero		1
	.type		_ZN39_INTERNAL_1476da79_4_k_cu_14697430_52014cuda3std3__45__cpo4cendE,@object
	.size		_ZN39_INTERNAL_1476da79_4_k_cu_14697430_52014cuda3std3__45__cpo4cendE,(_ZN39_INTERNAL_1476da79_4_k_cu_14697430_52014cuda3std6ranges3__45__cpo4swapE - _ZN39_INTERNAL_1476da79_4_k_cu_14697430_52014cuda3std3__45__cpo4cendE)
_ZN39_INTERNAL_1476da79_4_k_cu_14697430_52014cuda3std3__45__cpo4cendE:
	.zero		1
	.type		_ZN39_INTERNAL_1476da79_4_k_cu_14697430_52014cuda3std6ranges3__45__cpo4swapE,@object
	.size		_ZN39_INTERNAL_1476da79_4_k_cu_14697430_52014cuda3std6ranges3__45__cpo4swapE,(.L_7 - _ZN39_INTERNAL_1476da79_4_k_cu_14697430_52014cuda3std6ranges3__45__cpo4swapE)
_ZN39_INTERNAL_1476da79_4_k_cu_14697430_52014cuda3std6ranges3__45__cpo4swapE:
	.zero		1
.L_7:


//--------------------- .nv.constant0._ZN7cutlass13device_kernelINS_4gemm6kernel13GemmUniversalIN4cute5tupleIJiiiiEEENS1_10collective13CollectiveMmaINS1_37MainloopSm90TmaGmmaWarpSpecializedFP8ILi3ENS5_IJNS4_1CILi2EEESB_NSA_ILi1EEEEEENS1_35KernelTmaWarpSpecializedCooperativeEEENS5_IJNSA_ILi128EEENSA_ILi64EEESH_EEENS_12float_e5m2_tENS5_IJlSC_lEEESJ_SK_NS4_8TiledMMAINS4_8MMA_AtomIJNS4_4SM904GMMA30MMA_64x64x32_F32E5M2E5M2_SS_TNILNSO_7ScaleInE1ELSQ_1EEEEEENS4_6LayoutINS5_IJSB_SC_SC_EEENS5_IJSC_NSA_ILi0EEESV_EEEEENS5_IJNS4_10UnderscoreESY_SY_EEEEENS4_23SM90_TMA_LOAD_MULTICASTENS4_14ComposedLayoutINS4_7SwizzleILi2ELi4ELi3EEENS4_18smem_ptr_flag_bitsILi8EEENST_INS5_IJNSA_ILi8EEESH_EEENS5_IJSH_SC_EEEEEEEvNS4_8identityES11_S1B_vS1C_EENS_8epilogue10collective6detail29Sm90TmaWarpSpecializedAdapterINS1F_15DefaultEpilogueISJ_SK_SK_NS1E_6thread17LinearCombinationISJ_Li1EffLNS1J_9ScaleType4KindE0ELNS_15FloatRoundStyleE2ESJ_EENS1_15EpilogueDefaultEEEEEvvEEEEvNT_6ParamsE --------------------------
	.section	.nv.constant0._ZN7cutlass13device_kernelINS_4gemm6kernel13GemmUniversalIN4cute5tupleIJiiiiEEENS1_10collective13CollectiveMmaINS1_37MainloopSm90TmaGmmaWarpSpecializedFP8ILi3ENS5_IJNS4_1CILi2EEESB_NSA_ILi1EEEEEENS1_35KernelTmaWarpSpecializedCooperativeEEENS5_IJNSA_ILi128EEENSA_ILi64EEESH_EEENS_12float_e5m2_tENS5_IJlSC_lEEESJ_SK_NS4_8TiledMMAINS4_8MMA_AtomIJNS4_4SM904GMMA30MMA_64x64x32_F32E5M2E5M2_SS_TNILNSO_7ScaleInE1ELSQ_1EEEEEENS4_6LayoutINS5_IJSB_SC_SC_EEENS5_IJSC_NSA_ILi0EEESV_EEEEENS5_IJNS4_10UnderscoreESY_SY_EEEEENS4_23SM90_TMA_LOAD_MULTICASTENS4_14ComposedLayoutINS4_7SwizzleILi2ELi4ELi3EEENS4_18smem_ptr_flag_bitsILi8EEENST_INS5_IJNSA_ILi8EEESH_EEENS5_IJSH_SC_EEEEEEEvNS4_8identityES11_S1B_vS1C_EENS_8epilogue10collective6detail29Sm90TmaWarpSpecializedAdapterINS1F_15DefaultEpilogueISJ_SK_SK_NS1E_6thread17LinearCombinationISJ_Li1EffLNS1J_9ScaleType4KindE0ELNS_15FloatRoundStyleE2ESJ_EENS1_15EpilogueDefaultEEEEEvvEEEEvNT_6ParamsE,"a",@progbits
	.sectionflags	@""
	.align	4
.nv.constant0._ZN7cutlass13device_kernelINS_4gemm6kernel13GemmUniversalIN4cute5tupleIJiiiiEEENS1_10collective13CollectiveMmaINS1_37MainloopSm90TmaGmmaWarpSpecializedFP8ILi3ENS5_IJNS4_1CILi2EEESB_NSA_ILi1EEEEEENS1_35KernelTmaWarpSpecializedCooperativeEEENS5_IJNSA_ILi128EEENSA_ILi64EEESH_EEENS_12float_e5m2_tENS5_IJlSC_lEEESJ_SK_NS4_8TiledMMAINS4_8MMA_AtomIJNS4_4SM904GMMA30MMA_64x64x32_F32E5M2E5M2_SS_TNILNSO_7ScaleInE1ELSQ_1EEEEEENS4_6LayoutINS5_IJSB_SC_SC_EEENS5_IJSC_NSA_ILi0EEESV_EEEEENS5_IJNS4_10UnderscoreESY_SY_EEEEENS4_23SM90_TMA_LOAD_MULTICASTENS4_14ComposedLayoutINS4_7SwizzleILi2ELi4ELi3EEENS4_18smem_ptr_flag_bitsILi8EEENST_INS5_IJNSA_ILi8EEESH_EEENS5_IJSH_SC_EEEEEEEvNS4_8identityES11_S1B_vS1C_EENS_8epilogue10collective6detail29Sm90TmaWarpSpecializedAdapterINS1F_15DefaultEpilogueISJ_SK_SK_NS1E_6thread17LinearCombinationISJ_Li1EffLNS1J_9ScaleType4KindE0ELNS_15FloatRoundStyleE2ESJ_EENS1_15EpilogueDefaultEEEEEvvEEEEvNT_6ParamsE:
	.zero		1664


//--------------------- SYMBOLS --------------------------

	.type		.nv.reservedSmem.offset0,@object
	.size		.nv.reservedSmem.offset0,0x4
